//
// Generated by NVIDIA NVVM Compiler
//
// Compiler Build ID: CL-36424714
// Cuda compilation tools, release 13.0, V13.0.88
// Based on NVVM 20.0.0
//

.version 9.0
.target sm_100
.address_size 64

	// .globl	_Z15partialPivotingPdi

.visible .entry _Z15partialPivotingPdi(
	.param .u64 .ptr .align 1 _Z15partialPivotingPdi_param_0,
	.param .u32 _Z15partialPivotingPdi_param_1
)
{
	.reg .pred 	%p<9>;
	.reg .b32 	%r<23>;
	.reg .b64 	%rd<21>;
	.reg .b64 	%fd<13>;

	ld.param.u64 	%rd10, [_Z15partialPivotingPdi_param_0];
	ld.param.u32 	%r14, [_Z15partialPivotingPdi_param_1];
	mov.u32 	%r15, %ctaid.x;
	mov.u32 	%r16, %ntid.x;
	mov.u32 	%r17, %tid.x;
	mad.lo.s32 	%r1, %r15, %r16, %r17;
	add.s32 	%r18, %r14, -1;
	setp.ge.s32 	%p1, %r1, %r18;
	@%p1 bra 	$L__BB0_8;
	cvta.to.global.u64 	%rd1, %rd10;
	shl.b32 	%r2, %r14, 1;
	mul.lo.s32 	%r3, %r2, %r1;
	mul.wide.s32 	%rd11, %r3, 8;
	add.s64 	%rd19, %rd1, %rd11;
	ld.global.f64 	%fd1, [%rd19+8];
	mul.wide.s32 	%rd12, %r2, 8;
	add.s64 	%rd13, %rd19, %rd12;
	ld.global.f64 	%fd2, [%rd13+8];
	setp.geu.f64 	%p2, %fd1, %fd2;
	setp.lt.s32 	%p3, %r14, 1;
	or.pred  	%p4, %p2, %p3;
	@%p4 bra 	$L__BB0_8;
	max.s32 	%r4, %r2, 1;
	and.b32  	%r5, %r4, 3;
	setp.lt.u32 	%p5, %r14, 2;
	mov.b32 	%r21, 0;
	@%p5 bra 	$L__BB0_5;
	and.b32  	%r21, %r4, 2147483644;
	neg.s32 	%r20, %r21;
	mul.wide.u32 	%rd3, %r2, 8;
$L__BB0_4:
	ld.global.f64 	%fd3, [%rd19];
	add.s64 	%rd14, %rd19, %rd3;
	ld.global.f64 	%fd4, [%rd14];
	st.global.f64 	[%rd19], %fd4;
	st.global.f64 	[%rd14], %fd3;
	ld.global.f64 	%fd5, [%rd19+8];
	ld.global.f64 	%fd6, [%rd14+8];
	st.global.f64 	[%rd19+8], %fd6;
	st.global.f64 	[%rd14+8], %fd5;
	ld.global.f64 	%fd7, [%rd19+16];
	ld.global.f64 	%fd8, [%rd14+16];
	st.global.f64 	[%rd19+16], %fd8;
	st.global.f64 	[%rd14+16], %fd7;
	ld.global.f64 	%fd9, [%rd19+24];
	ld.global.f64 	%fd10, [%rd14+24];
	st.global.f64 	[%rd19+24], %fd10;
	st.global.f64 	[%rd14+24], %fd9;
	add.s32 	%r20, %r20, 4;
	add.s64 	%rd19, %rd19, 32;
	setp.ne.s32 	%p6, %r20, 0;
	@%p6 bra 	$L__BB0_4;
$L__BB0_5:
	setp.eq.s32 	%p7, %r5, 0;
	@%p7 bra 	$L__BB0_8;
	mul.wide.u32 	%rd16, %r21, 8;
	add.s64 	%rd17, %rd11, %rd16;
	add.s64 	%rd20, %rd1, %rd17;
	mul.wide.u32 	%rd7, %r2, 8;
	neg.s32 	%r22, %r5;
$L__BB0_7:
	.pragma "nounroll";
	ld.global.f64 	%fd11, [%rd20];
	add.s64 	%rd18, %rd20, %rd7;
	ld.global.f64 	%fd12, [%rd18];
	st.global.f64 	[%rd20], %fd12;
	st.global.f64 	[%rd18], %fd11;
	add.s64 	%rd20, %rd20, 8;
	add.s32 	%r22, %r22, 1;
	setp.ne.s32 	%p8, %r22, 0;
	@%p8 bra 	$L__BB0_7;
$L__BB0_8:
	ret;

}
	// .globl	_Z16reduceToDiagonalPdi
.visible .entry _Z16reduceToDiagonalPdi(
	.param .u64 .ptr .align 1 _Z16reduceToDiagonalPdi_param_0,
	.param .u32 _Z16reduceToDiagonalPdi_param_1
)
{
	.reg .pred 	%p<12>;
	.reg .b32 	%r<35>;
	.reg .b64 	%rd<12>;
	.reg .b64 	%fd<31>;

	ld.param.u64 	%rd5, [_Z16reduceToDiagonalPdi_param_0];
	ld.param.u32 	%r23, [_Z16reduceToDiagonalPdi_param_1];
	cvta.to.global.u64 	%rd1, %rd5;
	mov.u32 	%r24, %ctaid.x;
	mov.u32 	%r25, %ntid.x;
	mul.lo.s32 	%r1, %r24, %r25;
	mov.u32 	%r2, %tid.x;
	add.s32 	%r3, %r1, %r2;
	setp.ge.s32 	%p1, %r3, %r23;
	@%p1 bra 	$L__BB1_12;
	shl.b32 	%r4, %r23, 1;
	mul.lo.s32 	%r5, %r4, %r3;
	add.s32 	%r26, %r5, %r3;
	mul.wide.s32 	%rd6, %r26, 8;
	add.s64 	%rd2, %rd1, %rd6;
	ld.global.f64 	%fd4, [%rd2];
	setp.eq.f64 	%p2, %fd4, 0d0000000000000000;
	add.s32 	%r6, %r3, 1;
	setp.ge.s32 	%p3, %r6, %r23;
	or.pred  	%p4, %p2, %p3;
	@%p4 bra 	$L__BB1_12;
	sub.s32 	%r27, %r4, %r3;
	and.b32  	%r7, %r27, 3;
	add.s32 	%r8, %r3, 3;
	sub.s32 	%r28, %r1, %r4;
	add.s32 	%r9, %r28, %r2;
	add.s64 	%rd3, %rd1, 16;
	mov.u32 	%r30, %r6;
	bra.uni 	$L__BB1_4;
$L__BB1_3:
	add.s32 	%r30, %r30, 1;
	setp.ge.s32 	%p11, %r30, %r23;
	@%p11 bra 	$L__BB1_12;
$L__BB1_4:
	setp.le.s32 	%p5, %r4, %r3;
	mul.lo.s32 	%r12, %r30, %r4;
	add.s32 	%r29, %r12, %r3;
	mul.wide.s32 	%rd7, %r29, 8;
	add.s64 	%rd4, %rd1, %rd7;
	ld.global.f64 	%fd1, [%rd4];
	ld.global.f64 	%fd2, [%rd2];
	div.rn.f64 	%fd3, %fd1, %fd2;
	@%p5 bra 	$L__BB1_3;
	setp.eq.s32 	%p6, %r7, 0;
	mov.u32 	%r31, %r3;
	@%p6 bra 	$L__BB1_9;
	setp.eq.s32 	%p7, %r7, 1;
	mul.f64 	%fd5, %fd3, %fd2;
	sub.f64 	%fd6, %fd1, %fd5;
	st.global.f64 	[%rd4], %fd6;
	mov.u32 	%r31, %r6;
	@%p7 bra 	$L__BB1_9;
	add.s32 	%r31, %r3, 2;
	setp.eq.s32 	%p8, %r7, 2;
	ld.global.f64 	%fd7, [%rd2+8];
	mul.f64 	%fd8, %fd3, %fd7;
	ld.global.f64 	%fd9, [%rd4+8];
	sub.f64 	%fd10, %fd9, %fd8;
	st.global.f64 	[%rd4+8], %fd10;
	@%p8 bra 	$L__BB1_9;
	ld.global.f64 	%fd11, [%rd2+16];
	mul.f64 	%fd12, %fd3, %fd11;
	ld.global.f64 	%fd13, [%rd4+16];
	sub.f64 	%fd14, %fd13, %fd12;
	st.global.f64 	[%rd4+16], %fd14;
	mov.u32 	%r31, %r8;
$L__BB1_9:
	setp.gt.u32 	%p9, %r9, -4;
	@%p9 bra 	$L__BB1_3;
	add.s32 	%r33, %r5, %r31;
	add.s32 	%r32, %r31, %r12;
$L__BB1_11:
	mul.wide.s32 	%rd8, %r33, 8;
	add.s64 	%rd9, %rd3, %rd8;
	mul.wide.s32 	%rd10, %r32, 8;
	add.s64 	%rd11, %rd3, %rd10;
	ld.global.f64 	%fd15, [%rd9+-16];
	mul.f64 	%fd16, %fd3, %fd15;
	ld.global.f64 	%fd17, [%rd11+-16];
	sub.f64 	%fd18, %fd17, %fd16;
	st.global.f64 	[%rd11+-16], %fd18;
	ld.global.f64 	%fd19, [%rd9+-8];
	mul.f64 	%fd20, %fd3, %fd19;
	ld.global.f64 	%fd21, [%rd11+-8];
	sub.f64 	%fd22, %fd21, %fd20;
	st.global.f64 	[%rd11+-8], %fd22;
	ld.global.f64 	%fd23, [%rd9];
	mul.f64 	%fd24, %fd3, %fd23;
	ld.global.f64 	%fd25, [%rd11];
	sub.f64 	%fd26, %fd25, %fd24;
	st.global.f64 	[%rd11], %fd26;
	ld.global.f64 	%fd27, [%rd9+8];
	mul.f64 	%fd28, %fd3, %fd27;
	ld.global.f64 	%fd29, [%rd11+8];
	sub.f64 	%fd30, %fd29, %fd28;
	st.global.f64 	[%rd11+8], %fd30;
	add.s32 	%r31, %r31, 4;
	add.s32 	%r33, %r33, 4;
	add.s32 	%r32, %r32, 4;
	setp.lt.s32 	%p10, %r31, %r4;
	@%p10 bra 	$L__BB1_11;
	bra.uni 	$L__BB1_3;
$L__BB1_12:
	ret;

}
	// .globl	_Z18reduceToUnitMatrixPdi
.visible .entry _Z18reduceToUnitMatrixPdi(
	.param .u64 .ptr .align 1 _Z18reduceToUnitMatrixPdi_param_0,
	.param .u32 _Z18reduceToUnitMatrixPdi_param_1
)
{
	.reg .pred 	%p<9>;
	.reg .b32 	%r<33>;
	.reg .b64 	%rd<10>;
	.reg .b64 	%fd<12>;

	ld.param.u64 	%rd3, [_Z18reduceToUnitMatrixPdi_param_0];
	ld.param.u32 	%r20, [_Z18reduceToUnitMatrixPdi_param_1];
	cvta.to.global.u64 	%rd1, %rd3;
	mov.u32 	%r21, %ctaid.x;
	mov.u32 	%r22, %ntid.x;
	mul.lo.s32 	%r1, %r21, %r22;
	mov.u32 	%r2, %tid.x;
	add.s32 	%r32, %r1, %r2;
	setp.ge.s32 	%p1, %r32, %r20;
	@%p1 bra 	$L__BB2_8;
	shl.b32 	%r4, %r20, 1;
	mul.lo.s32 	%r5, %r4, %r32;
	add.s32 	%r23, %r5, %r32;
	mul.wide.s32 	%rd4, %r23, 8;
	add.s64 	%rd5, %rd1, %rd4;
	ld.global.f64 	%fd1, [%rd5];
	setp.eq.f64 	%p2, %fd1, 0d0000000000000000;
	setp.le.s32 	%p3, %r4, %r32;
	or.pred  	%p4, %p2, %p3;
	@%p4 bra 	$L__BB2_8;
	sub.s32 	%r24, %r4, %r32;
	and.b32  	%r6, %r24, 3;
	setp.eq.s32 	%p5, %r6, 0;
	@%p5 bra 	$L__BB2_5;
	add.s32 	%r25, %r2, %r5;
	add.s32 	%r29, %r25, %r1;
	neg.s32 	%r28, %r6;
	add.s32 	%r32, %r32, %r6;
$L__BB2_4:
	.pragma "nounroll";
	mul.wide.s32 	%rd6, %r29, 8;
	add.s64 	%rd7, %rd1, %rd6;
	ld.global.f64 	%fd2, [%rd7];
	div.rn.f64 	%fd3, %fd2, %fd1;
	st.global.f64 	[%rd7], %fd3;
	add.s32 	%r29, %r29, 1;
	add.s32 	%r28, %r28, 1;
	setp.ne.s32 	%p6, %r28, 0;
	@%p6 bra 	$L__BB2_4;
$L__BB2_5:
	sub.s32 	%r26, %r1, %r4;
	add.s32 	%r27, %r26, %r2;
	setp.gt.u32 	%p7, %r27, -4;
	@%p7 bra 	$L__BB2_8;
	add.s64 	%rd2, %rd1, 16;
	add.s32 	%r31, %r32, %r5;
$L__BB2_7:
	mul.wide.s32 	%rd8, %r31, 8;
	add.s64 	%rd9, %rd2, %rd8;
	ld.global.f64 	%fd4, [%rd9+-16];
	div.rn.f64 	%fd5, %fd4, %fd1;
	st.global.f64 	[%rd9+-16], %fd5;
	ld.global.f64 	%fd6, [%rd9+-8];
	div.rn.f64 	%fd7, %fd6, %fd1;
	st.global.f64 	[%rd9+-8], %fd7;
	ld.global.f64 	%fd8, [%rd9];
	div.rn.f64 	%fd9, %fd8, %fd1;
	st.global.f64 	[%rd9], %fd9;
	ld.global.f64 	%fd10, [%rd9+8];
	div.rn.f64 	%fd11, %fd10, %fd1;
	st.global.f64 	[%rd9+8], %fd11;
	add.s32 	%r32, %r32, 4;
	add.s32 	%r31, %r31, 4;
	setp.lt.s32 	%p8, %r32, %r4;
	@%p8 bra 	$L__BB2_7;
$L__BB2_8:
	ret;

}


// ===== COMPILED SASS (sm_100) =====

	.target	sm_100

	.elftype	@"ET_EXEC"


//--------------------- .note.nv.tkinfo           --------------------------
	.section	.note.nv.tkinfo,"",@"SHT_NOTE"
	.sectionflags	@"SHF_NOTE_NV_TKINFO"
	.tkinfo
        /*0018*/ 	.word	0x00000002
        /*0030*/ 	.string	""
        /*0030*/ 	.string	"ptxas"
        /*0030*/ 	.string	"Cuda compilation tools, release 13.0, V13.0.88"
        /*0030*/ 	.string	"Build cuda_13.0.r13.0/compiler.36424714_0"
        /*0030*/ 	.string	"-arch sm_100 -m 64 "



//--------------------- .note.nv.cuinfo           --------------------------
	.section	.note.nv.cuinfo,"",@"SHT_NOTE"
	.sectionflags	@"SHF_NOTE_NV_CUINFO"
        /*0018*/ 	.short	0x0002
        /*001a*/ 	.short	0x0064
        /*001c*/ 	.short	0x0082
	.zero		2


//--------------------- .nv.info                  --------------------------
	.section	.nv.info,"",@"SHT_CUDA_INFO"
	.align	4


	//----- nvinfo : EIATTR_REGCOUNT
	.align		4
        /*0000*/ 	.byte	0x04, 0x2f
        /*0002*/ 	.short	(.L_1 - .L_0)
	.align		4
.L_0:
        /*0004*/ 	.word	index@(_Z15partialPivotingPdi)
        /*0008*/ 	.word	0x0000001e


	//----- nvinfo : EIATTR_FRAME_SIZE
	.align		4
.L_1:
        /*000c*/ 	.byte	0x04, 0x11
        /*000e*/ 	.short	(.L_3 - .L_2)
	.align		4
.L_2:
        /*0010*/ 	.word	index@(_Z15partialPivotingPdi)
        /*0014*/ 	.word	0x00000000


	//----- nvinfo : EIATTR_REGCOUNT
	.align		4
.L_3:
        /*0018*/ 	.byte	0x04, 0x2f
        /*001a*/ 	.short	(.L_5 - .L_4)
	.align		4
.L_4:
        /*001c*/ 	.word	index@(_Z16reduceToDiagonalPdi)
        /*0020*/ 	.word	0x00000024


	//----- nvinfo : EIATTR_FRAME_SIZE
	.align		4
.L_5:
        /*0024*/ 	.byte	0x04, 0x11
        /*0026*/ 	.short	(.L_7 - .L_6)
	.align		4
.L_6:
        /*0028*/ 	.word	index@($__internal_1_$__cuda_sm20_div_rn_f64_full)
        /*002c*/ 	.word	0x00000000


	//----- nvinfo : EIATTR_FRAME_SIZE
	.align		4
.L_7:
        /*0030*/ 	.byte	0x04, 0x11
        /*0032*/ 	.short	(.L_9 - .L_8)
	.align		4
.L_8:
        /*0034*/ 	.word	index@(_Z16reduceToDiagonalPdi)
        /*0038*/ 	.word	0x00000000


	//----- nvinfo : EIATTR_REGCOUNT
	.align		4
.L_9:
        /*003c*/ 	.byte	0x04, 0x2f
        /*003e*/ 	.short	(.L_11 - .L_10)
	.align		4
.L_10:
        /*0040*/ 	.word	index@(_Z18reduceToUnitMatrixPdi)
        /*0044*/ 	.word	0x00000022


	//----- nvinfo : EIATTR_FRAME_SIZE
	.align		4
.L_11:
        /*0048*/ 	.byte	0x04, 0x11
        /*004a*/ 	.short	(.L_13 - .L_12)
	.align		4
.L_12:
        /*004c*/ 	.word	index@($__internal_0_$__cuda_sm20_div_rn_f64_full)
        /*0050*/ 	.word	0x00000000


	//----- nvinfo : EIATTR_FRAME_SIZE
	.align		4
.L_13:
        /*0054*/ 	.byte	0x04, 0x11
        /*0056*/ 	.short	(.L_15 - .L_14)
	.align		4
.L_14:
        /*0058*/ 	.word	index@(_Z18reduceToUnitMatrixPdi)
        /*005c*/ 	.word	0x00000000


	//----- nvinfo : EIATTR_MIN_STACK_SIZE
	.align		4
.L_15:
        /*0060*/ 	.byte	0x04, 0x12
        /*0062*/ 	.short	(.L_17 - .L_16)
	.align		4
.L_16:
        /*0064*/ 	.word	index@(_Z18reduceToUnitMatrixPdi)
        /*0068*/ 	.word	0x00000000


	//----- nvinfo : EIATTR_MIN_STACK_SIZE
	.align		4
.L_17:
        /*006c*/ 	.byte	0x04, 0x12
        /*006e*/ 	.short	(.L_19 - .L_18)
	.align		4
.L_18:
        /*0070*/ 	.word	index@(_Z16reduceToDiagonalPdi)
        /*0074*/ 	.word	0x00000000


	//----- nvinfo : EIATTR_MIN_STACK_SIZE
	.align		4
.L_19:
        /*0078*/ 	.byte	0x04, 0x12
        /*007a*/ 	.short	(.L_21 - .L_20)
	.align		4
.L_20:
        /*007c*/ 	.word	index@(_Z15partialPivotingPdi)
        /*0080*/ 	.word	0x00000000
.L_21:


//--------------------- .nv.compat                --------------------------
	.section	.nv.compat,"",@"SHT_CUDA_COMPAT_INFO"
	.align	4
        /*0000*/ 	.byte	0x02, 0x09, 0x00, 0x00, 0x02, 0x02, 0x01, 0x00, 0x02, 0x05, 0x05, 0x00, 0x03, 0x07, 0x01, 0x01
        /*0010*/ 	.byte	0x02, 0x03, 0x00, 0x00, 0x02, 0x06, 0x01, 0x00, 0x04, 0x0b, 0x08, 0x00, 0x01, 0x00, 0x00, 0x00
        /*0020*/ 	.byte	0x00, 0x00, 0x00, 0x00


//--------------------- .nv.info._Z18reduceToUnitMatrixPdi --------------------------
	.section	.nv.info._Z18reduceToUnitMatrixPdi,"",@"SHT_CUDA_INFO"
	.sectionflags	@""
	.align	4


	//----- nvinfo : EIATTR_CUDA_API_VERSION
	.align		4
        /*0000*/ 	.byte	0x04, 0x37
        /*0002*/ 	.short	(.L_23 - .L_22)
.L_22:
        /*0004*/ 	.word	0x00000082


	//----- nvinfo : EIATTR_KPARAM_INFO
	.align		4
.L_23:
        /*0008*/ 	.byte	0x04, 0x17
        /*000a*/ 	.short	(.L_25 - .L_24)
.L_24:
        /*000c*/ 	.word	0x00000000
        /*0010*/ 	.short	0x0001
        /*0012*/ 	.short	0x0008
        /*0014*/ 	.byte	0x00, 0xf0, 0x11, 0x00


	//----- nvinfo : EIATTR_KPARAM_INFO
	.align		4
.L_25:
        /*0018*/ 	.byte	0x04, 0x17
        /*001a*/ 	.short	(.L_27 - .L_26)
.L_26:
        /*001c*/ 	.word	0x00000000
        /*0020*/ 	.short	0x0000
        /*0022*/ 	.short	0x0000
        /*0024*/ 	.byte	0x00, 0xf5, 0x21, 0x00


	//----- nvinfo : EIATTR_SPARSE_MMA_MASK
	.align		4
.L_27:
        /*0028*/ 	.byte	0x03, 0x50
        /*002a*/ 	.short	0x0000


	//----- nvinfo : EIATTR_MAXREG_COUNT
	.align		4
        /*002c*/ 	.byte	0x03, 0x1b
        /*002e*/ 	.short	0x00ff


	//----- nvinfo : EIATTR_MERCURY_ISA_VERSION
	.align		4
        /*0030*/ 	.byte	0x03, 0x5f
        /*0032*/ 	.short	0x0101


	//----- nvinfo : EIATTR_VRC_CTA_INIT_COUNT
	.align		4
        /*0034*/ 	.byte	0x02, 0x4a
	.zero		1
	.zero		1


	//----- nvinfo : EIATTR_EXIT_INSTR_OFFSETS
	.align		4
        /*0038*/ 	.byte	0x04, 0x1c
        /*003a*/ 	.short	(.L_29 - .L_28)


	//   ....[0]....
.L_28:
        /*003c*/ 	.word	0x00000080


	//   ....[1]....
        /*0040*/ 	.word	0x00000120


	//   ....[2]....
        /*0044*/ 	.word	0x000003d0


	//   ....[3]....
        /*0048*/ 	.word	0x00000a70


	//----- nvinfo : EIATTR_CRS_STACK_SIZE
	.align		4
.L_29:
        /*004c*/ 	.byte	0x04, 0x1e
        /*004e*/ 	.short	(.L_31 - .L_30)
.L_30:
        /*0050*/ 	.word	0x00000000


	//----- nvinfo : EIATTR_CBANK_PARAM_SIZE
	.align		4
.L_31:
        /*0054*/ 	.byte	0x03, 0x19
        /*0056*/ 	.short	0x000c


	//----- nvinfo : EIATTR_PARAM_CBANK
	.align		4
        /*0058*/ 	.byte	0x04, 0x0a
        /*005a*/ 	.short	(.L_33 - .L_32)
	.align		4
.L_32:
        /*005c*/ 	.word	index@(.nv.constant0._Z18reduceToUnitMatrixPdi)
        /*0060*/ 	.short	0x0380
        /*0062*/ 	.short	0x000c


	//----- nvinfo : EIATTR_SW_WAR
	.align		4
.L_33:
        /*0064*/ 	.byte	0x04, 0x36
        /*0066*/ 	.short	(.L_35 - .L_34)
.L_34:
        /*0068*/ 	.word	0x00000008
.L_35:


//--------------------- .nv.info._Z16reduceToDiagonalPdi --------------------------
	.section	.nv.info._Z16reduceToDiagonalPdi,"",@"SHT_CUDA_INFO"
	.sectionflags	@""
	.align	4


	//----- nvinfo : EIATTR_CUDA_API_VERSION
	.align		4
        /*0000*/ 	.byte	0x04, 0x37
        /*0002*/ 	.short	(.L_37 - .L_36)
.L_36:
        /*0004*/ 	.word	0x00000082


	//----- nvinfo : EIATTR_KPARAM_INFO
	.align		4
.L_37:
        /*0008*/ 	.byte	0x04, 0x17
        /*000a*/ 	.short	(.L_39 - .L_38)
.L_38:
        /*000c*/ 	.word	0x00000000
        /*0010*/ 	.short	0x0001
        /*0012*/ 	.short	0x0008
        /*0014*/ 	.byte	0x00, 0xf0, 0x11, 0x00


	//----- nvinfo : EIATTR_KPARAM_INFO
	.align		4
.L_39:
        /*0018*/ 	.byte	0x04, 0x17
        /*001a*/ 	.short	(.L_41 - .L_40)
.L_40:
        /*001c*/ 	.word	0x00000000
        /*0020*/ 	.short	0x0000
        /*0022*/ 	.short	0x0000
        /*0024*/ 	.byte	0x00, 0xf5, 0x21, 0x00


	//----- nvinfo : EIATTR_SPARSE_MMA_MASK
	.align		4
.L_41:
        /*0028*/ 	.byte	0x03, 0x50
        /*002a*/ 	.short	0x0000


	//----- nvinfo : EIATTR_MAXREG_COUNT
	.align		4
        /*002c*/ 	.byte	0x03, 0x1b
        /*002e*/ 	.short	0x00ff


	//----- nvinfo : EIATTR_MERCURY_ISA_VERSION
	.align		4
        /*0030*/ 	.byte	0x03, 0x5f
        /*0032*/ 	.short	0x0101


	//----- nvinfo : EIATTR_VRC_CTA_INIT_COUNT
	.align		4
        /*0034*/ 	.byte	0x02, 0x4a
	.zero		1
	.zero		1


	//----- nvinfo : EIATTR_EXIT_INSTR_OFFSETS
	.align		4
        /*0038*/ 	.byte	0x04, 0x1c
        /*003a*/ 	.short	(.L_43 - .L_42)


	//   ....[0]....
.L_42:
        /*003c*/ 	.word	0x00000080


	//   ....[1]....
        /*0040*/ 	.word	0x00000130


	//   ....[2]....
        /*0044*/ 	.word	0x00000700


	//----- nvinfo : EIATTR_CRS_STACK_SIZE
	.align		4
.L_43:
        /*0048*/ 	.byte	0x04, 0x1e
        /*004a*/ 	.short	(.L_45 - .L_44)
.L_44:
        /*004c*/ 	.word	0x00000000


	//----- nvinfo : EIATTR_CBANK_PARAM_SIZE
	.align		4
.L_45:
        /*0050*/ 	.byte	0x03, 0x19
        /*0052*/ 	.short	0x000c


	//----- nvinfo : EIATTR_PARAM_CBANK
	.align		4
        /*0054*/ 	.byte	0x04, 0x0a
        /*0056*/ 	.short	(.L_47 - .L_46)
	.align		4
.L_46:
        /*0058*/ 	.word	index@(.nv.constant0._Z16reduceToDiagonalPdi)
        /*005c*/ 	.short	0x0380
        /*005e*/ 	.short	0x000c


	//----- nvinfo : EIATTR_SW_WAR
	.align		4
.L_47:
        /*0060*/ 	.byte	0x04, 0x36
        /*0062*/ 	.short	(.L_49 - .L_48)
.L_48:
        /*0064*/ 	.word	0x00000008
.L_49:


//--------------------- .nv.info._Z15partialPivotingPdi --------------------------
	.section	.nv.info._Z15partialPivotingPdi,"",@"SHT_CUDA_INFO"
	.sectionflags	@""
	.align	4


	//----- nvinfo : EIATTR_CUDA_API_VERSION
	.align		4
        /*0000*/ 	.byte	0x04, 0x37
        /*0002*/ 	.short	(.L_51 - .L_50)
.L_50:
        /*0004*/ 	.word	0x00000082


	//----- nvinfo : EIATTR_KPARAM_INFO
	.align		4
.L_51:
        /*0008*/ 	.byte	0x04, 0x17
        /*000a*/ 	.short	(.L_53 - .L_52)
.L_52:
        /*000c*/ 	.word	0x00000000
        /*0010*/ 	.short	0x0001
        /*0012*/ 	.short	0x0008
        /*0014*/ 	.byte	0x00, 0xf0, 0x11, 0x00


	//----- nvinfo : EIATTR_KPARAM_INFO
	.align		4
.L_53:
        /*0018*/ 	.byte	0x04, 0x17
        /*001a*/ 	.short	(.L_55 - .L_54)
.L_54:
        /*001c*/ 	.word	0x00000000
        /*0020*/ 	.short	0x0000
        /*0022*/ 	.short	0x0000
        /*0024*/ 	.byte	0x00, 0xf5, 0x21, 0x00


	//----- nvinfo : EIATTR_SPARSE_MMA_MASK
	.align		4
.L_55:
        /*0028*/ 	.byte	0x03, 0x50
        /*002a*/ 	.short	0x0000


	//----- nvinfo : EIATTR_MAXREG_COUNT
	.align		4
        /*002c*/ 	.byte	0x03, 0x1b
        /*002e*/ 	.short	0x00ff


	//----- nvinfo : EIATTR_MERCURY_ISA_VERSION
	.align		4
        /*0030*/ 	.byte	0x03, 0x5f
        /*0032*/ 	.short	0x0101


	//----- nvinfo : EIATTR_VRC_CTA_INIT_COUNT
	.align		4
        /*0034*/ 	.byte	0x02, 0x4a
	.zero		1
	.zero		1


	//----- nvinfo : EIATTR_EXIT_INSTR_OFFSETS
	.align		4
        /*0038*/ 	.byte	0x04, 0x1c
        /*003a*/ 	.short	(.L_57 - .L_56)


	//   ....[0]....
.L_56:
        /*003c*/ 	.word	0x00000080


	//   ....[1]....
        /*0040*/ 	.word	0x00000150


	//   ....[2]....
        /*0044*/ 	.word	0x00000b10


	//   ....[3]....
        /*0048*/ 	.word	0x00000c20


	//----- nvinfo : EIATTR_CBANK_PARAM_SIZE
	.align		4
.L_57:
        /*004c*/ 	.byte	0x03, 0x19
        /*004e*/ 	.short	0x000c


	//----- nvinfo : EIATTR_PARAM_CBANK
	.align		4
        /*0050*/ 	.byte	0x04, 0x0a
        /*0052*/ 	.short	(.L_59 - .L_58)
	.align		4
.L_58:
        /*0054*/ 	.word	index@(.nv.constant0._Z15partialPivotingPdi)
        /*0058*/ 	.short	0x0380
        /*005a*/ 	.short	0x000c


	//----- nvinfo : EIATTR_SW_WAR
	.align		4
.L_59:
        /*005c*/ 	.byte	0x04, 0x36
        /*005e*/ 	.short	(.L_61 - .L_60)
.L_60:
        /*0060*/ 	.word	0x00000008
.L_61:


//--------------------- .nv.callgraph             --------------------------
	.section	.nv.callgraph,"",@"SHT_CUDA_CALLGRAPH"
	.align	4
	.sectionentsize	8
	.align		4
        /*0000*/ 	.word	0x00000000
	.align		4
        /*0004*/ 	.word	0xffffffff
	.align		4
        /*0008*/ 	.word	0x00000000
	.align		4
        /*000c*/ 	.word	0xfffffffe
	.align		4
        /*0010*/ 	.word	0x00000000
	.align		4
        /*0014*/ 	.word	0xfffffffd
	.align		4
        /*0018*/ 	.word	0x00000000
	.align		4
        /*001c*/ 	.word	0xfffffffc


//--------------------- .text._Z18reduceToUnitMatrixPdi --------------------------
	.section	.text._Z18reduceToUnitMatrixPdi,"ax",@progbits
	.align	128
        .global         _Z18reduceToUnitMatrixPdi
        .type           _Z18reduceToUnitMatrixPdi,@function
        .size           _Z18reduceToUnitMatrixPdi,(.L_x_41 - _Z18reduceToUnitMatrixPdi)
        .other          _Z18reduceToUnitMatrixPdi,@"STO_CUDA_ENTRY STV_DEFAULT"
_Z18reduceToUnitMatrixPdi:
.text._Z18reduceToUnitMatrixPdi:
[----:B------:R-:W-:Y:S01]  /*0000*/  LDC R1, c[0x0][0x37c] ;  /* 0x0000df00ff017b82 */ /* 0x000fe20000000800 */
[----:B------:R-:W0:Y:S07]  /*0010*/  S2R R2, SR_TID.X ;  /* 0x0000000000027919 */ /* 0x000e2e0000002100 */
[----:B------:R-:W1:Y:S01]  /*0020*/  S2UR UR4, SR_CTAID.X ;  /* 0x00000000000479c3 */ /* 0x000e620000002500 */
[----:B------:R-:W1:Y:S07]  /*0030*/  LDCU UR5, c[0x0][0x360] ;  /* 0x00006c00ff0577ac */ /* 0x000e6e0008000800 */
[----:B------:R-:W2:Y:S01]  /*0040*/  LDC R4, c[0x0][0x388] ;  /* 0x0000e200ff047b82 */ /* 0x000ea20000000800 */
[----:B-1----:R-:W-:-:S06]  /*0050*/  UIMAD UR4, UR4, UR5, URZ ;  /* 0x00000005040472a4 */ /* 0x002fcc000f8e02ff */
[----:B0-----:R-:W-:-:S05]  /*0060*/  VIADD R3, R2, UR4 ;  /* 0x0000000402037c36 */ /* 0x001fca0008000000 */
[----:B--2---:R-:W-:-:S13]  /*0070*/  ISETP.GE.AND P0, PT, R3, R4, PT ;  /* 0x000000040300720c */ /* 0x004fda0003f06270 */
[----:B------:R-:W-:Y:S05]  /*0080*/  @P0 EXIT ;  /* 0x000000000000094d */ /* 0x000fea0003800000 */
[----:B------:R-:W0:Y:S01]  /*0090*/  LDC.64 R20, c[0x0][0x380] ;  /* 0x0000e000ff147b82 */ /* 0x000e220000000a00 */
[----:B------:R-:W-:Y:S01]  /*00a0*/  IMAD.SHL.U32 R4, R4, 0x2, RZ ;  /* 0x0000000204047824 */ /* 0x000fe200078e00ff */
[----:B------:R-:W1:Y:S03]  /*00b0*/  LDCU.64 UR6, c[0x0][0x358] ;  /* 0x00006b00ff0677ac */ /* 0x000e660008000a00 */
[----:B------:R-:W-:-:S04]  /*00c0*/  IMAD R6, R3, R4, RZ ;  /* 0x0000000403067224 */ /* 0x000fc800078e02ff */
[----:B------:R-:W-:-:S04]  /*00d0*/  IMAD.IADD R5, R3, 0x1, R6 ;  /* 0x0000000103057824 */ /* 0x000fc800078e0206 */
[----:B0-----:R-:W-:-:S06]  /*00e0*/  IMAD.WIDE R20, R5, 0x8, R20 ;  /* 0x0000000805147825 */ /* 0x001fcc00078e0214 */
[----:B-1----:R-:W2:Y:S01]  /*00f0*/  LDG.E.64 R20, desc[UR6][R20.64] ;  /* 0x0000000614147981 */ /* 0x002ea2000c1e1b00 */
[----:B------:R-:W-:-:S13]  /*0100*/  ISETP.GT.AND P0, PT, R4, R3, PT ;  /* 0x000000030400720c */ /* 0x000fda0003f04270 */
[----:B--2---:R-:W-:-:S14]  /*0110*/  DSETP.EQ.OR P0, PT, R20, RZ, !P0 ;  /* 0x000000ff1400722a */ /* 0x004fdc0004702400 */
[----:B------:R-:W-:Y:S05]  /*0120*/  @P0 EXIT ;  /* 0x000000000000094d */ /* 0x000fea0003800000 */
[----:B------:R-:W-:Y:S01]  /*0130*/  IMAD.IADD R0, R4, 0x1, -R3 ;  /* 0x0000000104007824 */ /* 0x000fe200078e0a03 */
[----:B------:R-:W-:Y:S04]  /*0140*/  BSSY.RECONVERGENT B0, `(.L_x_0) ;  /* 0x0000026000007945 */ /* 0x000fe80003800200 */
[----:B------:R-:W-:-:S13]  /*0150*/  LOP3.LUT P0, R0, R0, 0x3, RZ, 0xc0, !PT ;  /* 0x0000000300007812 */ /* 0x000fda000780c0ff */
[----:B------:R-:W-:Y:S05]  /*0160*/  @!P0 BRA `(.L_x_1) ;  /* 0x00000000008c8947 */ /* 0x000fea0003800000 */
[----:B------:R-:W0:Y:S01]  /*0170*/  LDC.64 R18, c[0x0][0x380] ;  /* 0x0000e000ff127b82 */ /* 0x000e220000000a00 */
[----:B------:R-:W-:Y:S01]  /*0180*/  IMAD.IADD R3, R3, 0x1, R0 ;  /* 0x0000000103037824 */ /* 0x000fe200078e0200 */
[----:B------:R-:W-:Y:S01]  /*0190*/  IADD3 R7, PT, PT, R2, UR4, R6 ;  /* 0x0000000402077c10 */ /* 0x000fe2000fffe006 */
[----:B------:R-:W-:-:S07]  /*01a0*/  IMAD.MOV R5, RZ, RZ, -R0 ;  /* 0x000000ffff057224 */ /* 0x000fce00078e0a00 */
.L_x_4:
[----:B01----:R-:W-:-:S05]  /*01b0*/  IMAD.WIDE R16, R7, 0x8, R18 ;  /* 0x0000000807107825 */ /* 0x003fca00078e0212 */
[----:B------:R-:W2:Y:S01]  /*01c0*/  LDG.E.64 R10, desc[UR6][R16.64] ;  /* 0x00000006100a7981 */ /* 0x000ea2000c1e1b00 */
[----:B------:R-:W0:Y:S01]  /*01d0*/  MUFU.RCP64H R9, R21 ;  /* 0x0000001500097308 */ /* 0x000e220000001800 */
[----:B------:R-:W-:Y:S01]  /*01e0*/  IMAD.MOV.U32 R8, RZ, RZ, 0x1 ;  /* 0x00000001ff087424 */ /* 0x000fe200078e00ff */
[----:B------:R-:W-:Y:S01]  /*01f0*/  BSSY.RECONVERGENT B1, `(.L_x_2) ;  /* 0x0000017000017945 */ /* 0x000fe20003800200 */
[----:B------:R-:W-:-:S05]  /*0200*/  VIADD R5, R5, 0x1 ;  /* 0x0000000105057836 */ /* 0x000fca0000000000 */
[----:B------:R-:W-:Y:S01]  /*0210*/  ISETP.NE.AND P1, PT, R5, RZ, PT ;  /* 0x000000ff0500720c */ /* 0x000fe20003f25270 */
[----:B0-----:R-:W-:-:S08]  /*0220*/  DFMA R12, -R20, R8, 1 ;  /* 0x3ff00000140c742b */ /* 0x001fd00000000108 */
[----:B------:R-:W-:-:S08]  /*0230*/  DFMA R12, R12, R12, R12 ;  /* 0x0000000c0c0c722b */ /* 0x000fd0000000000c */
[----:B------:R-:W-:-:S08]  /*0240*/  DFMA R12, R8, R12, R8 ;  /* 0x0000000c080c722b */ /* 0x000fd00000000008 */
[----:B------:R-:W-:-:S08]  /*0250*/  DFMA R8, -R20, R12, 1 ;  /* 0x3ff000001408742b */ /* 0x000fd0000000010c */
[----:B------:R-:W-:-:S08]  /*0260*/  DFMA R8, R12, R8, R12 ;  /* 0x000000080c08722b */ /* 0x000fd0000000000c */
[----:B--2---:R-:W-:Y:S01]  /*0270*/  DMUL R12, R10, R8 ;  /* 0x000000080a0c7228 */ /* 0x004fe20000000000 */
[----:B------:R-:W-:-:S07]  /*0280*/  FSETP.GEU.AND P2, PT, |R11|, 6.5827683646048100446e-37, PT ;  /* 0x036000000b00780b */ /* 0x000fce0003f4e200 */
[----:B------:R-:W-:-:S08]  /*0290*/  DFMA R14, -R20, R12, R10 ;  /* 0x0000000c140e722b */ /* 0x000fd0000000010a */
[----:B------:R-:W-:-:S10]  /*02a0*/  DFMA R8, R8, R14, R12 ;  /* 0x0000000e0808722b */ /* 0x000fd4000000000c */
[----:B------:R-:W-:-:S05]  /*02b0*/  FFMA R0, RZ, R21, R9 ;  /* 0x00000015ff007223 */ /* 0x000fca0000000009 */
[----:B------:R-:W-:-:S13]  /*02c0*/  FSETP.GT.AND P0, PT, |R0|, 1.469367938527859385e-39, PT ;  /* 0x001000000000780b */ /* 0x000fda0003f04200 */
[----:B------:R-:W-:Y:S05]  /*02d0*/  @P0 BRA P2, `(.L_x_3) ;  /* 0x0000000000200947 */ /* 0x000fea0001000000 */
[----:B------:R-:W-:Y:S01]  /*02e0*/  IMAD.MOV.U32 R14, RZ, RZ, R10 ;  /* 0x000000ffff0e7224 */ /* 0x000fe200078e000a */
[----:B------:R-:W-:Y:S01]  /*02f0*/  MOV R10, R20 ;  /* 0x00000014000a7202 */ /* 0x000fe20000000f00 */
[----:B------:R-:W-:Y:S01]  /*0300*/  IMAD.MOV.U32 R15, RZ, RZ, R11 ;  /* 0x000000ffff0f7224 */ /* 0x000fe200078e000b */
[----:B------:R-:W-:Y:S01]  /*0310*/  MOV R0, 0x340 ;  /* 0x0000034000007802 */ /* 0x000fe20000000f00 */
[----:B------:R-:W-:-:S07]  /*0320*/  IMAD.MOV.U32 R11, RZ, RZ, R21 ;  /* 0x000000ffff0b7224 */ /* 0x000fce00078e0015 */
[----:B------:R-:W-:Y:S05]  /*0330*/  CALL.REL.NOINC `($__internal_0_$__cuda_sm20_div_rn_f64_full) ;  /* 0x0000000400d07944 */ /* 0x000fea0003c00000 */
[----:B------:R-:W-:Y:S02]  /*0340*/  IMAD.MOV.U32 R8, RZ, RZ, R10 ;  /* 0x000000ffff087224 */ /* 0x000fe400078e000a */
[----:B------:R-:W-:-:S07]  /*0350*/  IMAD.MOV.U32 R9, RZ, RZ, R11 ;  /* 0x000000ffff097224 */ /* 0x000fce00078e000b */
.L_x_3:
[----:B------:R-:W-:Y:S05]  /*0360*/  BSYNC.RECONVERGENT B1 ;  /* 0x0000000000017941 */ /* 0x000fea0003800200 */
.L_x_2:
[----:B------:R1:W-:Y:S01]  /*0370*/  STG.E.64 desc[UR6][R16.64], R8 ;  /* 0x0000000810007986 */ /* 0x0003e2000c101b06 */
[----:B------:R-:W-:Y:S01]  /*0380*/  VIADD R7, R7, 0x1 ;  /* 0x0000000107077836 */ /* 0x000fe20000000000 */
[----:B------:R-:W-:Y:S06]  /*0390*/  @P1 BRA `(.L_x_4) ;  /* 0xfffffffc00841947 */ /* 0x000fec000383ffff */
.L_x_1:
[----:B------:R-:W-:Y:S05]  /*03a0*/  BSYNC.RECONVERGENT B0 ;  /* 0x0000000000007941 */ /* 0x000fea0003800200 */
.L_x_0:
[----:B------:R-:W-:-:S04]  /*03b0*/  IADD3 R2, PT, PT, R2, UR4, -R4 ;  /* 0x0000000402027c10 */ /* 0x000fc8000fffe804 */
[----:B------:R-:W-:-:S13]  /*03c0*/  ISETP.GT.U32.AND P0, PT, R2, -0x4, PT ;  /* 0xfffffffc0200780c */ /* 0x000fda0003f04070 */
[----:B------:R-:W-:Y:S05]  /*03d0*/  @P0 EXIT ;  /* 0x000000000000094d */ /* 0x000fea0003800000 */
[----:B------:R-:W0:Y:S01]  /*03e0*/  LDCU.64 UR4, c[0x0][0x380] ;  /* 0x00007000ff0477ac */ /* 0x000e220008000a00 */
[----:B------:R-:W-:Y:S01]  /*03f0*/  IMAD.IADD R2, R3, 0x1, R6 ;  /* 0x0000000103027824 */ /* 0x000fe200078e0206 */
[----:B0-----:R-:W-:-:S04]  /*0400*/  UIADD3 UR4, UP0, UPT, UR4, 0x10, URZ ;  /* 0x0000001004047890 */ /* 0x001fc8000ff1e0ff */
[----:B------:R-:W-:-:S12]  /*0410*/  UIADD3.X UR5, UPT, UPT, URZ, UR5, URZ, UP0, !UPT ;  /* 0x00000005ff057290 */ /* 0x000fd800087fe4ff */
.L_x_13:
[----:B------:R-:W-:Y:S02]  /*0420*/  IMAD.U32 R6, RZ, RZ, UR4 ;  /* 0x00000004ff067e24 */ /* 0x000fe4000f8e00ff */
[----:B------:R-:W-:Y:S02]  /*0430*/  IMAD.U32 R7, RZ, RZ, UR5 ;  /* 0x00000005ff077e24 */ /* 0x000fe4000f8e00ff */
[----:B------:R-:W-:-:S05]  /*0440*/  IMAD.WIDE R6, R2, 0x8, R6 ;  /* 0x0000000802067825 */ /* 0x000fca00078e0206 */
[----:B------:R-:W2:Y:S01]  /*0450*/  LDG.E.64 R12, desc[UR6][R6.64+-0x10] ;  /* 0xfffff006060c7981 */ /* 0x000ea2000c1e1b00 */
[----:B-1----:R-:W0:Y:S01]  /*0460*/  MUFU.RCP64H R9, R21 ;  /* 0x0000001500097308 */ /* 0x002e220000001800 */
[----:B------:R-:W-:Y:S01]  /*0470*/  IMAD.MOV.U32 R8, RZ, RZ, 0x1 ;  /* 0x00000001ff087424 */ /* 0x000fe200078e00ff */
[----:B------:R-:W-:Y:S05]  /*0480*/  BSSY.RECONVERGENT B0, `(.L_x_5) ;  /* 0x0000013000007945 */ /* 0x000fea0003800200 */
        /* <DEDUP_REMOVED lines=12> */
[----:B------:R-:W-:Y:S01]  /*0550*/  MOV R14, R12 ;  /* 0x0000000c000e7202 */ /* 0x000fe20000000f00 */
[----:B------:R-:W-:Y:S01]  /*0560*/  IMAD.MOV.U32 R15, RZ, RZ, R13 ;  /* 0x000000ffff0f7224 */ /* 0x000fe200078e000d */
[----:B------:R-:W-:Y:S01]  /*0570*/  MOV R0, 0x5b0 ;  /* 0x000005b000007802 */ /* 0x000fe20000000f00 */
[----:B------:R-:W-:Y:S02]  /*0580*/  IMAD.MOV.U32 R10, RZ, RZ, R20 ;  /* 0x000000ffff0a7224 */ /* 0x000fe400078e0014 */
[----:B------:R-:W-:-:S07]  /*0590*/  IMAD.MOV.U32 R11, RZ, RZ, R21 ;  /* 0x000000ffff0b7224 */ /* 0x000fce00078e0015 */
[----:B------:R-:W-:Y:S05]  /*05a0*/  CALL.REL.NOINC `($__internal_0_$__cuda_sm20_div_rn_f64_full) ;  /* 0x0000000400347944 */ /* 0x000fea0003c00000 */
.L_x_6:
[----:B------:R-:W-:Y:S05]  /*05b0*/  BSYNC.RECONVERGENT B0 ;  /* 0x0000000000007941 */ /* 0x000fea0003800200 */
.L_x_5:
[----:B------:R-:W2:Y:S01]  /*05c0*/  LDG.E.64 R14, desc[UR6][R6.64+-0x8] ;  /* 0xfffff806060e7981 */ /* 0x000ea2000c1e1b00 */
[----:B------:R-:W0:Y:S01]  /*05d0*/  MUFU.RCP64H R9, R21 ;  /* 0x0000001500097308 */ /* 0x000e220000001800 */
[----:B------:R-:W-:Y:S01]  /*05e0*/  IMAD.MOV.U32 R8, RZ, RZ, 0x1 ;  /* 0x00000001ff087424 */ /* 0x000fe200078e00ff */
[----:B------:R-:W-:Y:S01]  /*05f0*/  BSSY.RECONVERGENT B0, `(.L_x_7) ;  /* 0x0000014000007945 */ /* 0x000fe20003800200 */
[----:B------:R1:W-:Y:S04]  /*0600*/  STG.E.64 desc[UR6][R6.64+-0x10], R10 ;  /* 0xfffff00a06007986 */ /* 0x0003e8000c101b06 */
        /* <DEDUP_REMOVED lines=11> */
[----:B-1----:R-:W-:Y:S05]  /*06c0*/  @P0 BRA P1, `(.L_x_8) ;  /* 0x0000000000180947 */ /* 0x002fea0000800000 */
[----:B------:R-:W-:Y:S01]  /*06d0*/  IMAD.MOV.U32 R10, RZ, RZ, R20 ;  /* 0x000000ffff0a7224 */ /* 0x000fe200078e0014 */
[----:B------:R-:W-:Y:S01]  /*06e0*/  MOV R0, 0x710 ;  /* 0x0000071000007802 */ /* 0x000fe20000000f00 */
[----:B------:R-:W-:-:S07]  /*06f0*/  IMAD.MOV.U32 R11, RZ, RZ, R21 ;  /* 0x000000ffff0b7224 */ /* 0x000fce00078e0015 */
[----:B------:R-:W-:Y:S05]  /*0700*/  CALL.REL.NOINC `($__internal_0_$__cuda_sm20_div_rn_f64_full) ;  /* 0x0000000000dc7944 */ /* 0x000fea0003c00000 */
[----:B------:R-:W-:Y:S02]  /*0710*/  IMAD.MOV.U32 R8, RZ, RZ, R10 ;  /* 0x000000ffff087224 */ /* 0x000fe400078e000a */
[----:B------:R-:W-:-:S07]  /*0720*/  IMAD.MOV.U32 R9, RZ, RZ, R11 ;  /* 0x000000ffff097224 */ /* 0x000fce00078e000b */
.L_x_8:
[----:B------:R-:W-:Y:S05]  /*0730*/  BSYNC.RECONVERGENT B0 ;  /* 0x0000000000007941 */ /* 0x000fea0003800200 */
.L_x_7:
[----:B------:R-:W2:Y:S01]  /*0740*/  LDG.E.64 R14, desc[UR6][R6.64] ;  /* 0x00000006060e7981 */ /* 0x000ea2000c1e1b00 */
[----:B------:R-:W0:Y:S01]  /*0750*/  MUFU.RCP64H R11, R21 ;  /* 0x00000015000b7308 */ /* 0x000e220000001800 */
[----:B------:R-:W-:Y:S01]  /*0760*/  MOV R10, 0x1 ;  /* 0x00000001000a7802 */ /* 0x000fe20000000f00 */
        /* <DEDUP_REMOVED lines=18> */
.L_x_10:
[----:B------:R-:W-:Y:S05]  /*0890*/  BSYNC.RECONVERGENT B0 ;  /* 0x0000000000007941 */ /* 0x000fea0003800200 */
.L_x_9:
        /* <DEDUP_REMOVED lines=23> */
.L_x_12:
[----:B------:R-:W-:Y:S05]  /*0a10*/  BSYNC.RECONVERGENT B0 ;  /* 0x0000000000007941 */ /* 0x000fea0003800200 */
.L_x_11:
[----:B------:R0:W-:Y:S01]  /*0a20*/  STG.E.64 desc[UR6][R6.64+0x8], R8 ;  /* 0x0000080806007986 */ /* 0x0001e2000c101b06 */
[----:B------:R-:W-:Y:S01]  /*0a30*/  VIADD R3, R3, 0x4 ;  /* 0x0000000403037836 */ /* 0x000fe20000000000 */
[----:B------:R-:W-:-:S04]  /*0a40*/  IADD3 R2, PT, PT, R2, 0x4, RZ ;  /* 0x0000000402027810 */ /* 0x000fc80007ffe0ff */
[----:B------:R-:W-:-:S13]  /*0a50*/  ISETP.GE.AND P0, PT, R3, R4, PT ;  /* 0x000000040300720c */ /* 0x000fda0003f06270 */
[----:B0-----:R-:W-:Y:S05]  /*0a60*/  @!P0 BRA `(.L_x_13) ;  /* 0xfffffff8006c8947 */ /* 0x001fea000383ffff */
[----:B------:R-:W-:Y:S05]  /*0a70*/  EXIT ;  /* 0x000000000000794d */ /* 0x000fea0003800000 */
        .weak           $__internal_0_$__cuda_sm20_div_rn_f64_full
        .type           $__internal_0_$__cuda_sm20_div_rn_f64_full,@function
        .size           $__internal_0_$__cuda_sm20_div_rn_f64_full,(.L_x_41 - $__internal_0_$__cuda_sm20_div_rn_f64_full)
$__internal_0_$__cuda_sm20_div_rn_f64_full:
[----:B------:R-:W-:Y:S01]  /*0a80*/  FSETP.GEU.AND P3, PT, |R15|, 1.469367938527859385e-39, PT ;  /* 0x001000000f00780b */ /* 0x000fe20003f6e200 */
[----:B------:R-:W-:Y:S01]  /*0a90*/  IMAD.MOV.U32 R22, RZ, RZ, R14 ;  /* 0x000000ffff167224 */ /* 0x000fe200078e000e */
[C---:B------:R-:W-:Y:S01]  /*0aa0*/  FSETP.GEU.AND P0, PT, |R11|.reuse, 1.469367938527859385e-39, PT ;  /* 0x001000000b00780b */ /* 0x040fe20003f0e200 */
[----:B------:R-:W-:Y:S01]  /*0ab0*/  IMAD.MOV.U32 R26, RZ, RZ, 0x1 ;  /* 0x00000001ff1a7424 */ /* 0x000fe200078e00ff */
[----:B------:R-:W-:Y:S01]  /*0ac0*/  LOP3.LUT R12, R11, 0x800fffff, RZ, 0xc0, !PT ;  /* 0x800fffff0b0c7812 */ /* 0x000fe200078ec0ff */
[----:B------:R-:W-:Y:S01]  /*0ad0*/  BSSY.RECONVERGENT B2, `(.L_x_14) ;  /* 0x0000052000027945 */ /* 0x000fe20003800200 */
[----:B------:R-:W-:Y:S02]  /*0ae0*/  LOP3.LUT R8, R15, 0x7ff00000, RZ, 0xc0, !PT ;  /* 0x7ff000000f087812 */ /* 0x000fe400078ec0ff */
[----:B------:R-:W-:Y:S01]  /*0af0*/  LOP3.LUT R13, R12, 0x3ff00000, RZ, 0xfc, !PT ;  /* 0x3ff000000c0d7812 */ /* 0x000fe200078efcff */
[----:B------:R-:W-:Y:S01]  /*0b00*/  IMAD.MOV.U32 R12, RZ, RZ, R10 ;  /* 0x000000ffff0c7224 */ /* 0x000fe200078e000a */
[----:B------:R-:W-:-:S03]  /*0b10*/  LOP3.LUT R31, R11, 0x7ff00000, RZ, 0xc0, !PT ;  /* 0x7ff000000b1f7812 */ /* 0x000fc600078ec0ff */
[----:B------:R-:W-:Y:S01]  /*0b20*/  @!P3 LOP3.LUT R9, R11, 0x7ff00000, RZ, 0xc0, !PT ;  /* 0x7ff000000b09b812 */ /* 0x000fe200078ec0ff */
[----:B------:R-:W-:Y:S01]  /*0b30*/  @!P3 IMAD.MOV.U32 R24, RZ, RZ, RZ ;  /* 0x000000ffff18b224 */ /* 0x000fe200078e00ff */
[----:B------:R-:W-:Y:S01]  /*0b40*/  @!P0 DMUL R12, R10, 8.98846567431157953865e+307 ;  /* 0x7fe000000a0c8828 */ /* 0x000fe20000000000 */
[C---:B------:R-:W-:Y:S02]  /*0b50*/  ISETP.GE.U32.AND P2, PT, R8.reuse, R31, PT ;  /* 0x0000001f0800720c */ /* 0x040fe40003f46070 */
[----:B------:R-:W-:Y:S01]  /*0b60*/  @!P3 ISETP.GE.U32.AND P4, PT, R8, R9, PT ;  /* 0x000000090800b20c */ /* 0x000fe20003f86070 */
[----:B------:R-:W-:Y:S02]  /*0b70*/  IMAD.MOV.U32 R9, RZ, RZ, 0x1ca00000 ;  /* 0x1ca00000ff097424 */ /* 0x000fe400078e00ff */
[----:B------:R-:W0:Y:S03]  /*0b80*/  MUFU.RCP64H R27, R13 ;  /* 0x0000000d001b7308 */ /* 0x000e260000001800 */
[----:B------:R-:W-:-:S02]  /*0b90*/  @!P3 SEL R25, R9, 0x63400000, !P4 ;  /* 0x634000000919b807 */ /* 0x000fc40006000000 */
[----:B------:R-:W-:Y:S02]  /*0ba0*/  SEL R23, R9, 0x63400000, !P2 ;  /* 0x6340000009177807 */ /* 0x000fe40005000000 */
[--C-:B------:R-:W-:Y:S02]  /*0bb0*/  @!P3 LOP3.LUT R25, R25, 0x80000000, R15.reuse, 0xf8, !PT ;  /* 0x800000001919b812 */ /* 0x100fe400078ef80f */
[----:B------:R-:W-:Y:S02]  /*0bc0*/  LOP3.LUT R23, R23, 0x800fffff, R15, 0xf8, !PT ;  /* 0x800fffff17177812 */ /* 0x000fe400078ef80f */
[----:B------:R-:W-:Y:S02]  /*0bd0*/  @!P3 LOP3.LUT R25, R25, 0x100000, RZ, 0xfc, !PT ;  /* 0x001000001919b812 */ /* 0x000fe400078efcff */
[----:B------:R-:W-:-:S04]  /*0be0*/  @!P0 LOP3.LUT R31, R13, 0x7ff00000, RZ, 0xc0, !PT ;  /* 0x7ff000000d1f8812 */ /* 0x000fc800078ec0ff */
[----:B------:R-:W-:Y:S02]  /*0bf0*/  @!P3 DFMA R22, R22, 2, -R24 ;  /* 0x400000001616b82b */ /* 0x000fe40000000818 */
[----:B0-----:R-:W-:-:S08]  /*0c00*/  DFMA R24, R26, -R12, 1 ;  /* 0x3ff000001a18742b */ /* 0x001fd0000000080c */
[----:B------:R-:W-:-:S08]  /*0c10*/  DFMA R24, R24, R24, R24 ;  /* 0x000000181818722b */ /* 0x000fd00000000018 */
[----:B------:R-:W-:-:S08]  /*0c20*/  DFMA R24, R26, R24, R26 ;  /* 0x000000181a18722b */ /* 0x000fd0000000001a */
[----:B------:R-:W-:-:S08]  /*0c30*/  DFMA R26, R24, -R12, 1 ;  /* 0x3ff00000181a742b */ /* 0x000fd0000000080c */
[----:B------:R-:W-:-:S08]  /*0c40*/  DFMA R24, R24, R26, R24 ;  /* 0x0000001a1818722b */ /* 0x000fd00000000018 */
[----:B------:R-:W-:-:S08]  /*0c50*/  DMUL R26, R24, R22 ;  /* 0x00000016181a7228 */ /* 0x000fd00000000000 */
[----:B------:R-:W-:-:S08]  /*0c60*/  DFMA R28, R26, -R12, R22 ;  /* 0x8000000c1a1c722b */ /* 0x000fd00000000016 */
[----:B------:R-:W-:Y:S01]  /*0c70*/  DFMA R28, R24, R28, R26 ;  /* 0x0000001c181c722b */ /* 0x000fe2000000001a */
[----:B------:R-:W-:Y:S01]  /*0c80*/  IMAD.MOV.U32 R24, RZ, RZ, R8 ;  /* 0x000000ffff187224 */ /* 0x000fe200078e0008 */
[----:B------:R-:W-:-:S05]  /*0c90*/  @!P3 LOP3.LUT R24, R23, 0x7ff00000, RZ, 0xc0, !PT ;  /* 0x7ff000001718b812 */ /* 0x000fca00078ec0ff */
[----:B------:R-:W-:-:S05]  /*0ca0*/  VIADD R25, R24, 0xffffffff ;  /* 0xffffffff18197836 */ /* 0x000fca0000000000 */
[----:B------:R-:W-:Y:S01]  /*0cb0*/  ISETP.GT.U32.AND P0, PT, R25, 0x7feffffe, PT ;  /* 0x7feffffe1900780c */ /* 0x000fe20003f04070 */
[----:B------:R-:W-:-:S05]  /*0cc0*/  VIADD R25, R31, 0xffffffff ;  /* 0xffffffff1f197836 */ /* 0x000fca0000000000 */
[----:B------:R-:W-:-:S13]  /*0cd0*/  ISETP.GT.U32.OR P0, PT, R25, 0x7feffffe, P0 ;  /* 0x7feffffe1900780c */ /* 0x000fda0000704470 */
[----:B------:R-:W-:Y:S05]  /*0ce0*/  @P0 BRA `(.L_x_15) ;  /* 0x00000000006c0947 */ /* 0x000fea0003800000 */
[----:B------:R-:W-:-:S04]  /*0cf0*/  LOP3.LUT R15, R11, 0x7ff00000, RZ, 0xc0, !PT ;  /* 0x7ff000000b0f7812 */ /* 0x000fc800078ec0ff */
[CC--:B------:R-:W-:Y:S02]  /*0d00*/  VIADDMNMX R14, R8.reuse, -R15.reuse, 0xb9600000, !PT ;  /* 0xb9600000080e7446 */ /* 0x0c0fe4000780090f */
[----:B------:R-:W-:Y:S02]  /*0d10*/  ISETP.GE.U32.AND P0, PT, R8, R15, PT ;  /* 0x0000000f0800720c */ /* 0x000fe40003f06070 */
[----:B------:R-:W-:Y:S02]  /*0d20*/  VIMNMX R14, PT, PT, R14, 0x46a00000, PT ;  /* 0x46a000000e0e7848 */ /* 0x000fe40003fe0100 */
[----:B------:R-:W-:-:S04]  /*0d30*/  SEL R9, R9, 0x63400000, !P0 ;  /* 0x6340000009097807 */ /* 0x000fc80004000000 */
[----:B------:R-:W-:Y:S01]  /*0d40*/  IADD3 R24, PT, PT, -R9, R14, RZ ;  /* 0x0000000e09187210 */ /* 0x000fe20007ffe1ff */
[----:B------:R-:W-:-:S04]  /*0d50*/  IMAD.MOV.U32 R14, RZ, RZ, RZ ;  /* 0x000000ffff0e7224 */ /* 0x000fc800078e00ff */
[----:B------:R-:W-:-:S06]  /*0d60*/  VIADD R15, R24, 0x7fe00000 ;  /* 0x7fe00000180f7836 */ /* 0x000fcc0000000000 */
[----:B------:R-:W-:-:S10]  /*0d70*/  DMUL R8, R28, R14 ;  /* 0x0000000e1c087228 */ /* 0x000fd40000000000 */
[----:B------:R-:W-:-:S13]  /*0d80*/  FSETP.GTU.AND P0, PT, |R9|, 1.469367938527859385e-39, PT ;  /* 0x001000000900780b */ /* 0x000fda0003f0c200 */
[----:B------:R-:W-:Y:S05]  /*0d90*/  @P0 BRA `(.L_x_16) ;  /* 0x0000000000940947 */ /* 0x000fea0003800000 */
[----:B------:R-:W-:Y:S01]  /*0da0*/  DFMA R12, R28, -R12, R22 ;  /* 0x8000000c1c0c722b */ /* 0x000fe20000000016 */
[----:B------:R-:W-:-:S09]  /*0db0*/  IMAD.MOV.U32 R14, RZ, RZ, RZ ;  /* 0x000000ffff0e7224 */ /* 0x000fd200078e00ff */
[C---:B------:R-:W-:Y:S02]  /*0dc0*/  FSETP.NEU.AND P0, PT, R13.reuse, RZ, PT ;  /* 0x000000ff0d00720b */ /* 0x040fe40003f0d000 */
[----:B------:R-:W-:-:S04]  /*0dd0*/  LOP3.LUT R23, R13, 0x80000000, R11, 0x48, !PT ;  /* 0x800000000d177812 */ /* 0x000fc800078e480b */
[----:B------:R-:W-:-:S07]  /*0de0*/  LOP3.LUT R15, R23, R15, RZ, 0xfc, !PT ;  /* 0x0000000f170f7212 */ /* 0x000fce00078efcff */
[----:B------:R-:W-:Y:S05]  /*0df0*/  @!P0 BRA `(.L_x_16) ;  /* 0x00000000007c8947 */ /* 0x000fea0003800000 */
[----:B------:R-:W-:Y:S01]  /*0e00*/  IMAD.MOV R11, RZ, RZ, -R24 ;  /* 0x000000ffff0b7224 */ /* 0x000fe200078e0a18 */
[----:B------:R-:W-:Y:S01]  /*0e10*/  DMUL.RP R14, R28, R14 ;  /* 0x0000000e1c0e7228 */ /* 0x000fe20000008000 */
[----:B------:R-:W-:-:S06]  /*0e20*/  IMAD.MOV.U32 R10, RZ, RZ, RZ ;  /* 0x000000ffff0a7224 */ /* 0x000fcc00078e00ff */
[----:B------:R-:W-:-:S03]  /*0e30*/  DFMA R10, R8, -R10, R28 ;  /* 0x8000000a080a722b */ /* 0x000fc6000000001c */
[----:B------:R-:W-:-:S03]  /*0e40*/  LOP3.LUT R23, R15, R23, RZ, 0x3c, !PT ;  /* 0x000000170f177212 */ /* 0x000fc600078e3cff */
[----:B------:R-:W-:-:S04]  /*0e50*/  IADD3 R10, PT, PT, -R24, -0x43300000, RZ ;  /* 0xbcd00000180a7810 */ /* 0x000fc80007ffe1ff */
[----:B------:R-:W-:-:S04]  /*0e60*/  FSETP.NEU.AND P0, PT, |R11|, R10, PT ;  /* 0x0000000a0b00720b */ /* 0x000fc80003f0d200 */
[----:B------:R-:W-:Y:S02]  /*0e70*/  FSEL R8, R14, R8, !P0 ;  /* 0x000000080e087208 */ /* 0x000fe40004000000 */
[----:B------:R-:W-:Y:S01]  /*0e80*/  FSEL R9, R23, R9, !P0 ;  /* 0x0000000917097208 */ /* 0x000fe20004000000 */
[----:B------:R-:W-:Y:S06]  /*0e90*/  BRA `(.L_x_16) ;  /* 0x0000000000547947 */ /* 0x000fec0003800000 */
.L_x_15:
[----:B------:R-:W-:-:S14]  /*0ea0*/  DSETP.NAN.AND P0, PT, R14, R14, PT ;  /* 0x0000000e0e00722a */ /* 0x000fdc0003f08000 */
[----:B------:R-:W-:Y:S05]  /*0eb0*/  @P0 BRA `(.L_x_17) ;  /* 0x0000000000440947 */ /* 0x000fea0003800000 */
[----:B------:R-:W-:-:S14]  /*0ec0*/  DSETP.NAN.AND P0, PT, R10, R10, PT ;  /* 0x0000000a0a00722a */ /* 0x000fdc0003f08000 */
[----:B------:R-:W-:Y:S05]  /*0ed0*/  @P0 BRA `(.L_x_18) ;  /* 0x0000000000300947 */ /* 0x000fea0003800000 */
[----:B------:R-:W-:Y:S01]  /*0ee0*/  ISETP.NE.AND P0, PT, R24, R31, PT ;  /* 0x0000001f1800720c */ /* 0x000fe20003f05270 */
[----:B------:R-:W-:Y:S02]  /*0ef0*/  IMAD.MOV.U32 R8, RZ, RZ, 0x0 ;  /* 0x00000000ff087424 */ /* 0x000fe400078e00ff */
[----:B------:R-:W-:-:S10]  /*0f00*/  IMAD.MOV.U32 R9, RZ, RZ, -0x80000 ;  /* 0xfff80000ff097424 */ /* 0x000fd400078e00ff */
[----:B------:R-:W-:Y:S05]  /*0f10*/  @!P0 BRA `(.L_x_16) ;  /* 0x0000000000348947 */ /* 0x000fea0003800000 */
[----:B------:R-:W-:Y:S02]  /*0f20*/  ISETP.NE.AND P0, PT, R24, 0x7ff00000, PT ;  /* 0x7ff000001800780c */ /* 0x000fe40003f05270 */
[----:B------:R-:W-:Y:S02]  /*0f30*/  LOP3.LUT R9, R15, 0x80000000, R11, 0x48, !PT ;  /* 0x800000000f097812 */ /* 0x000fe400078e480b */
[----:B------:R-:W-:-:S13]  /*0f40*/  ISETP.EQ.OR P0, PT, R31, RZ, !P0 ;  /* 0x000000ff1f00720c */ /* 0x000fda0004702670 */
[----:B------:R-:W-:Y:S01]  /*0f50*/  @P0 LOP3.LUT R10, R9, 0x7ff00000, RZ, 0xfc, !PT ;  /* 0x7ff00000090a0812 */ /* 0x000fe200078efcff */
[----:B------:R-:W-:Y:S01]  /*0f60*/  @!P0 IMAD.MOV.U32 R8, RZ, RZ, RZ ;  /* 0x000000ffff088224 */ /* 0x000fe200078e00ff */
[----:B------:R-:W-:-:S03]  /*0f70*/  @P0 MOV R8, RZ ;  /* 0x000000ff00080202 */ /* 0x000fc60000000f00 */
[----:B------:R-:W-:Y:S01]  /*0f80*/  @P0 IMAD.MOV.U32 R9, RZ, RZ, R10 ;  /* 0x000000ffff090224 */ /* 0x000fe200078e000a */
[----:B------:R-:W-:Y:S06]  /*0f90*/  BRA `(.L_x_16) ;  /* 0x0000000000147947 */ /* 0x000fec0003800000 */
.L_x_18:
[----:B------:R-:W-:Y:S01]  /*0fa0*/  LOP3.LUT R9, R11, 0x80000, RZ, 0xfc, !PT ;  /* 0x000800000b097812 */ /* 0x000fe200078efcff */
[----:B------:R-:W-:Y:S01]  /*0fb0*/  IMAD.MOV.U32 R8, RZ, RZ, R10 ;  /* 0x000000ffff087224 */ /* 0x000fe200078e000a */
[----:B------:R-:W-:Y:S06]  /*0fc0*/  BRA `(.L_x_16) ;  /* 0x0000000000087947 */ /* 0x000fec0003800000 */
.L_x_17:
[----:B------:R-:W-:Y:S01]  /*0fd0*/  LOP3.LUT R9, R15, 0x80000, RZ, 0xfc, !PT ;  /* 0x000800000f097812 */ /* 0x000fe200078efcff */
[----:B------:R-:W-:-:S07]  /*0fe0*/  IMAD.MOV.U32 R8, RZ, RZ, R14 ;  /* 0x000000ffff087224 */ /* 0x000fce00078e000e */
.L_x_16:
[----:B------:R-:W-:Y:S05]  /*0ff0*/  BSYNC.RECONVERGENT B2 ;  /* 0x0000000000027941 */ /* 0x000fea0003800200 */
.L_x_14:
[----:B------:R-:W-:Y:S02]  /*1000*/  IMAD.MOV.U32 R10, RZ, RZ, R8 ;  /* 0x000000ffff0a7224 */ /* 0x000fe400078e0008 */
[----:B------:R-:W-:Y:S02]  /*1010*/  IMAD.MOV.U32 R11, RZ, RZ, R9 ;  /* 0x000000ffff0b7224 */ /* 0x000fe400078e0009 */
[----:B------:R-:W-:Y:S02]  /*1020*/  IMAD.MOV.U32 R8, RZ, RZ, R0 ;  /* 0x000000ffff087224 */ /* 0x000fe400078e0000 */
[----:B------:R-:W-:-:S04]  /*1030*/  IMAD.MOV.U32 R9, RZ, RZ, 0x0 ;  /* 0x00000000ff097424 */ /* 0x000fc800078e00ff */
[----:B------:R-:W-:Y:S05]  /*1040*/  RET.REL.NODEC R8 `(_Z18reduceToUnitMatrixPdi) ;  /* 0xffffffec08ec7950 */ /* 0x000fea0003c3ffff */
.L_x_19:
[----:B------:R-:W-:-:S00]  /*1050*/  BRA `(.L_x_19) ;  /* 0xfffffffc00fc7947 */ /* 0x000fc0000383ffff */
[----:B------:R-:W-:-:S00]  /*1060*/  NOP ;  /* 0x0000000000007918 */ /* 0x000fc00000000000 */
        /* <DEDUP_REMOVED lines=9> */
.L_x_41:


//--------------------- .text._Z16reduceToDiagonalPdi --------------------------
	.section	.text._Z16reduceToDiagonalPdi,"ax",@progbits
	.align	128
        .global         _Z16reduceToDiagonalPdi
        .type           _Z16reduceToDiagonalPdi,@function
        .size           _Z16reduceToDiagonalPdi,(.L_x_42 - _Z16reduceToDiagonalPdi)
        .other          _Z16reduceToDiagonalPdi,@"STO_CUDA_ENTRY STV_DEFAULT"
_Z16reduceToDiagonalPdi:
.text._Z16reduceToDiagonalPdi:
        /* <DEDUP_REMOVED lines=10> */
[----:B------:R-:W1:Y:S01]  /*00a0*/  LDCU.64 UR8, c[0x0][0x358] ;  /* 0x00006b00ff0877ac */ /* 0x000e620008000a00 */
[----:B------:R-:W-:-:S04]  /*00b0*/  IMAD.SHL.U32 R3, R9, 0x2, RZ ;  /* 0x0000000209037824 */ /* 0x000fc800078e00ff */
[----:B------:R-:W-:-:S04]  /*00c0*/  IMAD R5, R2, R3, RZ ;  /* 0x0000000302057224 */ /* 0x000fc800078e02ff */
[----:B------:R-:W-:-:S04]  /*00d0*/  IMAD.IADD R7, R2, 0x1, R5 ;  /* 0x0000000102077824 */ /* 0x000fc800078e0205 */
[----:B0-----:R-:W-:-:S05]  /*00e0*/  IMAD.WIDE R14, R7, 0x8, R14 ;  /* 0x00000008070e7825 */ /* 0x001fca00078e020e */
[----:B-1----:R-:W2:Y:S01]  /*00f0*/  LDG.E.64 R10, desc[UR8][R14.64] ;  /* 0x000000080e0a7981 */ /* 0x002ea2000c1e1b00 */
[----:B------:R-:W-:-:S05]  /*0100*/  VIADD R4, R2, 0x1 ;  /* 0x0000000102047836 */ /* 0x000fca0000000000 */
[----:B------:R-:W-:-:S13]  /*0110*/  ISETP.GE.AND P0, PT, R4, R9, PT ;  /* 0x000000090400720c */ /* 0x000fda0003f06270 */
[----:B--2---:R-:W-:-:S14]  /*0120*/  DSETP.EQ.OR P0, PT, R10, RZ, P0 ;  /* 0x000000ff0a00722a */ /* 0x004fdc0000702400 */
[----:B------:R-:W-:Y:S05]  /*0130*/  @P0 EXIT ;  /* 0x000000000000094d */ /* 0x000fea0003800000 */
[----:B------:R-:W0:Y:S01]  /*0140*/  LDCU.64 UR6, c[0x0][0x380] ;  /* 0x00007000ff0677ac */ /* 0x000e220008000a00 */
[----:B------:R-:W-:Y:S01]  /*0150*/  IMAD.IADD R29, R3, 0x1, -R2 ;  /* 0x00000001031d7824 */ /* 0x000fe200078e0a02 */
[----:B------:R-:W-:Y:S01]  /*0160*/  IADD3 R6, PT, PT, R6, UR4, -R3 ;  /* 0x0000000406067c10 */ /* 0x000fe2000fffe803 */
[----:B------:R-:W-:Y:S02]  /*0170*/  VIADD R7, R2, 0x3 ;  /* 0x0000000302077836 */ /* 0x000fe40000000000 */
[----:B------:R-:W-:Y:S01]  /*0180*/  IMAD.MOV.U32 R28, RZ, RZ, R4 ;  /* 0x000000ffff1c7224 */ /* 0x000fe200078e0004 */
[----:B------:R-:W-:Y:S01]  /*0190*/  LOP3.LUT R29, R29, 0x3, RZ, 0xc0, !PT ;  /* 0x000000031d1d7812 */ /* 0x000fe200078ec0ff */
[----:B0-----:R-:W-:-:S04]  /*01a0*/  UIADD3 UR5, UP0, UPT, UR6, 0x10, URZ ;  /* 0x0000001006057890 */ /* 0x001fc8000ff1e0ff */
[----:B------:R-:W-:Y:S02]  /*01b0*/  UIADD3.X UR6, UPT, UPT, URZ, UR7, URZ, UP0, !UPT ;  /* 0x00000007ff067290 */ /* 0x000fe400087fe4ff */
[----:B------:R-:W-:-:S04]  /*01c0*/  IMAD.U32 R12, RZ, RZ, UR5 ;  /* 0x00000005ff0c7e24 */ /* 0x000fc8000f8e00ff */
[----:B------:R-:W-:-:S07]  /*01d0*/  IMAD.U32 R13, RZ, RZ, UR6 ;  /* 0x00000006ff0d7e24 */ /* 0x000fce000f8e00ff */
.L_x_27:
[----:B0-23--:R-:W2:Y:S01]  /*01e0*/  LDG.E.64 R24, desc[UR8][R14.64] ;  /* 0x000000080e187981 */ /* 0x00dea2000c1e1b00 */
[----:B-1----:R-:W0:Y:S01]  /*01f0*/  LDC.64 R10, c[0x0][0x380] ;  /* 0x0000e000ff0a7b82 */ /* 0x002e220000000a00 */
[----:B------:R-:W-:-:S04]  /*0200*/  IMAD R31, R3, R28, RZ ;  /* 0x0000001c031f7224 */ /* 0x000fc800078e02ff */
[----:B------:R-:W-:-:S04]  /*0210*/  IMAD.IADD R9, R2, 0x1, R31 ;  /* 0x0000000102097824 */ /* 0x000fc800078e021f */
[----:B0-----:R-:W-:-:S05]  /*0220*/  IMAD.WIDE R10, R9, 0x8, R10 ;  /* 0x00000008090a7825 */ /* 0x001fca00078e020a */
[----:B------:R-:W3:Y:S01]  /*0230*/  LDG.E.64 R26, desc[UR8][R10.64] ;  /* 0x000000080a1a7981 */ /* 0x000ee2000c1e1b00 */
[----:B------:R-:W-:Y:S01]  /*0240*/  IMAD.MOV.U32 R8, RZ, RZ, 0x1 ;  /* 0x00000001ff087424 */ /* 0x000fe200078e00ff */
[----:B------:R-:W-:Y:S01]  /*0250*/  BSSY.RECONVERGENT B0, `(.L_x_20) ;  /* 0x0000013000007945 */ /* 0x000fe20003800200 */
[----:B------:R-:W-:Y:S01]  /*0260*/  ISETP.GT.AND P1, PT, R3, R2, PT ;  /* 0x000000020300720c */ /* 0x000fe20003f24270 */
[----:B--2---:R-:W0:Y:S03]  /*0270*/  MUFU.RCP64H R9, R25 ;  /* 0x0000001900097308 */ /* 0x004e260000001800 */
[----:B0-----:R-:W-:-:S08]  /*0280*/  DFMA R16, -R24, R8, 1 ;  /* 0x3ff000001810742b */ /* 0x001fd00000000108 */
[----:B------:R-:W-:Y:S01]  /*0290*/  DFMA R16, R16, R16, R16 ;  /* 0x000000101010722b */ /* 0x000fe20000000010 */
[----:B---3--:R-:W-:-:S07]  /*02a0*/  FSETP.GEU.AND P2, PT, |R27|, 6.5827683646048100446e-37, PT ;  /* 0x036000001b00780b */ /* 0x008fce0003f4e200 */
[----:B------:R-:W-:-:S08]  /*02b0*/  DFMA R16, R8, R16, R8 ;  /* 0x000000100810722b */ /* 0x000fd00000000008 */
[----:B------:R-:W-:-:S08]  /*02c0*/  DFMA R8, -R24, R16, 1 ;  /* 0x3ff000001808742b */ /* 0x000fd00000000110 */
[----:B------:R-:W-:-:S08]  /*02d0*/  DFMA R8, R16, R8, R16 ;  /* 0x000000081008722b */ /* 0x000fd00000000010 */
[----:B------:R-:W-:-:S08]  /*02e0*/  DMUL R16, R26, R8 ;  /* 0x000000081a107228 */ /* 0x000fd00000000000 */
[----:B------:R-:W-:-:S08]  /*02f0*/  DFMA R18, -R24, R16, R26 ;  /* 0x000000101812722b */ /* 0x000fd0000000011a */
[----:B------:R-:W-:-:S10]  /*0300*/  DFMA R8, R8, R18, R16 ;  /* 0x000000120808722b */ /* 0x000fd40000000010 */
[----:B------:R-:W-:-:S05]  /*0310*/  FFMA R0, RZ, R25, R9 ;  /* 0x00000019ff007223 */ /* 0x000fca0000000009 */
[----:B------:R-:W-:-:S13]  /*0320*/  FSETP.GT.AND P0, PT, |R0|, 1.469367938527859385e-39, PT ;  /* 0x001000000000780b */ /* 0x000fda0003f04200 */
[----:B------:R-:W-:Y:S05]  /*0330*/  @P0 BRA P2, `(.L_x_21) ;  /* 0x0000000000100947 */ /* 0x000fea0001000000 */
[----:B------:R-:W-:-:S07]  /*0340*/  MOV R0, 0x360 ;  /* 0x0000036000007802 */ /* 0x000fce0000000f00 */
[----:B------:R-:W-:Y:S05]  /*0350*/  CALL.REL.NOINC `($__internal_1_$__cuda_sm20_div_rn_f64_full) ;  /* 0x0000000000f07944 */ /* 0x000fea0003c00000 */
[----:B------:R-:W-:Y:S02]  /*0360*/  IMAD.MOV.U32 R8, RZ, RZ, R18 ;  /* 0x000000ffff087224 */ /* 0x000fe400078e0012 */
[----:B------:R-:W-:-:S07]  /*0370*/  IMAD.MOV.U32 R9, RZ, RZ, R19 ;  /* 0x000000ffff097224 */ /* 0x000fce00078e0013 */
.L_x_21:
[----:B------:R-:W-:Y:S05]  /*0380*/  BSYNC.RECONVERGENT B0 ;  /* 0x0000000000007941 */ /* 0x000fea0003800200 */
.L_x_20:
[----:B------:R-:W-:Y:S04]  /*0390*/  BSSY.RECONVERGENT B0, `(.L_x_22) ;  /* 0x0000033000007945 */ /* 0x000fe80003800200 */
[----:B------:R-:W-:Y:S05]  /*03a0*/  @!P1 BRA `(.L_x_23) ;  /* 0x0000000000c49947 */ /* 0x000fea0003800000 */
[----:B------:R-:W-:Y:S01]  /*03b0*/  ISETP.NE.AND P0, PT, R29, RZ, PT ;  /* 0x000000ff1d00720c */ /* 0x000fe20003f05270 */
[----:B------:R-:W-:Y:S01]  /*03c0*/  BSSY.RECONVERGENT B1, `(.L_x_24) ;  /* 0x0000014000017945 */ /* 0x000fe20003800200 */
[----:B------:R-:W-:-:S11]  /*03d0*/  IMAD.MOV.U32 R0, RZ, RZ, R2 ;  /* 0x000000ffff007224 */ /* 0x000fd600078e0002 */
[----:B------:R-:W-:Y:S05]  /*03e0*/  @!P0 BRA `(.L_x_25) ;  /* 0x0000000000448947 */ /* 0x000fea0003800000 */
[----:B------:R-:W-:Y:S01]  /*03f0*/  DFMA R24, R24, -R8, R26 ;  /* 0x800000081818722b */ /* 0x000fe2000000001a */
[----:B------:R-:W-:Y:S01]  /*0400*/  ISETP.NE.AND P0, PT, R29, 0x1, PT ;  /* 0x000000011d00780c */ /* 0x000fe20003f05270 */
[----:B------:R-:W-:-:S05]  /*0410*/  IMAD.MOV.U32 R0, RZ, RZ, R4 ;  /* 0x000000ffff007224 */ /* 0x000fca00078e0004 */
[----:B------:R0:W-:Y:S07]  /*0420*/  STG.E.64 desc[UR8][R10.64], R24 ;  /* 0x000000180a007986 */ /* 0x0001ee000c101b08 */
[----:B------:R-:W-:Y:S05]  /*0430*/  @!P0 BRA `(.L_x_25) ;  /* 0x0000000000308947 */ /* 0x000fea0003800000 */
[----:B------:R-:W2:Y:S04]  /*0440*/  LDG.E.64 R16, desc[UR8][R14.64+0x8] ;  /* 0x000008080e107981 */ /* 0x000ea8000c1e1b00 */
[----:B------:R-:W2:Y:S01]  /*0450*/  LDG.E.64 R18, desc[UR8][R10.64+0x8] ;  /* 0x000008080a127981 */ /* 0x000ea2000c1e1b00 */
[----:B------:R-:W-:Y:S01]  /*0460*/  ISETP.NE.AND P0, PT, R29, 0x2, PT ;  /* 0x000000021d00780c */ /* 0x000fe20003f05270 */
[----:B------:R-:W-:Y:S01]  /*0470*/  VIADD R0, R2, 0x2 ;  /* 0x0000000202007836 */ /* 0x000fe20000000000 */
[----:B--2---:R-:W-:-:S07]  /*0480*/  DFMA R16, R16, -R8, R18 ;  /* 0x800000081010722b */ /* 0x004fce0000000012 */
[----:B------:R1:W-:Y:S04]  /*0490*/  STG.E.64 desc[UR8][R10.64+0x8], R16 ;  /* 0x000008100a007986 */ /* 0x0003e8000c101b08 */
[----:B------:R-:W-:Y:S05]  /*04a0*/  @!P0 BRA `(.L_x_25) ;  /* 0x0000000000148947 */ /* 0x000fea0003800000 */
[----:B-1----:R-:W2:Y:S04]  /*04b0*/  LDG.E.64 R16, desc[UR8][R14.64+0x10] ;  /* 0x000010080e107981 */ /* 0x002ea8000c1e1b00 */
[----:B------:R-:W2:Y:S01]  /*04c0*/  LDG.E.64 R18, desc[UR8][R10.64+0x10] ;  /* 0x000010080a127981 */ /* 0x000ea2000c1e1b00 */
[----:B------:R-:W-:Y:S01]  /*04d0*/  IMAD.MOV.U32 R0, RZ, RZ, R7 ;  /* 0x000000ffff007224 */ /* 0x000fe200078e0007 */
[----:B--2---:R-:W-:-:S07]  /*04e0*/  DFMA R16, R16, -R8, R18 ;  /* 0x800000081010722b */ /* 0x004fce0000000012 */
[----:B------:R2:W-:Y:S04]  /*04f0*/  STG.E.64 desc[UR8][R10.64+0x10], R16 ;  /* 0x000010100a007986 */ /* 0x0005e8000c101b08 */
.L_x_25:
[----:B------:R-:W-:Y:S05]  /*0500*/  BSYNC.RECONVERGENT B1 ;  /* 0x0000000000017941 */ /* 0x000fea0003800200 */
.L_x_24:
[----:B------:R-:W-:-:S13]  /*0510*/  ISETP.GT.U32.AND P0, PT, R6, -0x4, PT ;  /* 0xfffffffc0600780c */ /* 0x000fda0003f04070 */
[----:B------:R-:W-:Y:S05]  /*0520*/  @P0 BRA `(.L_x_23) ;  /* 0x0000000000640947 */ /* 0x000fea0003800000 */
[--C-:B------:R-:W-:Y:S02]  /*0530*/  IMAD.IADD R31, R31, 0x1, R0.reuse ;  /* 0x000000011f1f7824 */ /* 0x100fe400078e0200 */
[----:B------:R-:W-:-:S07]  /*0540*/  IMAD.IADD R21, R5, 0x1, R0 ;  /* 0x0000000105157824 */ /* 0x000fce00078e0200 */
.L_x_26:
[----:B-12---:R-:W-:-:S04]  /*0550*/  IMAD.WIDE R16, R21, 0x8, R12 ;  /* 0x0000000815107825 */ /* 0x006fc800078e020c */
[----:B0--3--:R-:W-:Y:S01]  /*0560*/  IMAD.WIDE R10, R31, 0x8, R12 ;  /* 0x000000081f0a7825 */ /* 0x009fe200078e020c */
[----:B------:R-:W2:Y:S04]  /*0570*/  LDG.E.64 R18, desc[UR8][R16.64+-0x10] ;  /* 0xfffff00810127981 */ /* 0x000ea8000c1e1b00 */
[----:B------:R-:W2:Y:S02]  /*0580*/  LDG.E.64 R22, desc[UR8][R10.64+-0x10] ;  /* 0xfffff0080a167981 */ /* 0x000ea4000c1e1b00 */
[-C--:B--2---:R-:W-:Y:S02]  /*0590*/  DFMA R22, R18, -R8.reuse, R22 ;  /* 0x800000081216722b */ /* 0x084fe40000000016 */
[----:B------:R-:W2:Y:S05]  /*05a0*/  LDG.E.64 R18, desc[UR8][R10.64+-0x8] ;  /* 0xfffff8080a127981 */ /* 0x000eaa000c1e1b00 */
[----:B------:R3:W-:Y:S04]  /*05b0*/  STG.E.64 desc[UR8][R10.64+-0x10], R22 ;  /* 0xfffff0160a007986 */ /* 0x0007e8000c101b08 */
[----:B------:R-:W2:Y:S02]  /*05c0*/  LDG.E.64 R24, desc[UR8][R16.64+-0x8] ;  /* 0xfffff80810187981 */ /* 0x000ea4000c1e1b00 */
[----:B--2---:R-:W-:-:S02]  /*05d0*/  DFMA R24, R24, -R8, R18 ;  /* 0x800000081818722b */ /* 0x004fc40000000012 */
[----:B------:R-:W2:Y:S05]  /*05e0*/  LDG.E.64 R18, desc[UR8][R10.64] ;  /* 0x000000080a127981 */ /* 0x000eaa000c1e1b00 */
[----:B------:R3:W-:Y:S04]  /*05f0*/  STG.E.64 desc[UR8][R10.64+-0x8], R24 ;  /* 0xfffff8180a007986 */ /* 0x0007e8000c101b08 */
[----:B------:R-:W2:Y:S02]  /*0600*/  LDG.E.64 R26, desc[UR8][R16.64] ;  /* 0x00000008101a7981 */ /* 0x000ea4000c1e1b00 */
[----:B--2---:R-:W-:-:S02]  /*0610*/  DFMA R26, R26, -R8, R18 ;  /* 0x800000081a1a722b */ /* 0x004fc40000000012 */
[----:B------:R-:W2:Y:S05]  /*0620*/  LDG.E.64 R18, desc[UR8][R10.64+0x8] ;  /* 0x000008080a127981 */ /* 0x000eaa000c1e1b00 */
[----:B------:R3:W-:Y:S04]  /*0630*/  STG.E.64 desc[UR8][R10.64], R26 ;  /* 0x0000001a0a007986 */ /* 0x0007e8000c101b08 */
[----:B------:R-:W2:Y:S01]  /*0640*/  LDG.E.64 R32, desc[UR8][R16.64+0x8] ;  /* 0x0000080810207981 */ /* 0x000ea2000c1e1b00 */
[----:B------:R-:W-:-:S02]  /*0650*/  VIADD R0, R0, 0x4 ;  /* 0x0000000400007836 */ /* 0x000fc40000000000 */
[----:B------:R-:W-:Y:S02]  /*0660*/  VIADD R21, R21, 0x4 ;  /* 0x0000000415157836 */ /* 0x000fe40000000000 */
[----:B------:R-:W-:Y:S01]  /*0670*/  VIADD R31, R31, 0x4 ;  /* 0x000000041f1f7836 */ /* 0x000fe20000000000 */
[----:B------:R-:W-:Y:S01]  /*0680*/  ISETP.GE.AND P0, PT, R0, R3, PT ;  /* 0x000000030000720c */ /* 0x000fe20003f06270 */
[----:B--2---:R-:W-:-:S07]  /*0690*/  DFMA R18, R32, -R8, R18 ;  /* 0x800000082012722b */ /* 0x004fce0000000012 */
[----:B------:R3:W-:Y:S05]  /*06a0*/  STG.E.64 desc[UR8][R10.64+0x8], R18 ;  /* 0x000008120a007986 */ /* 0x0007ea000c101b08 */
[----:B------:R-:W-:Y:S05]  /*06b0*/  @!P0 BRA `(.L_x_26) ;  /* 0xfffffffc00a48947 */ /* 0x000fea000383ffff */
.L_x_23:
[----:B------:R-:W-:Y:S05]  /*06c0*/  BSYNC.RECONVERGENT B0 ;  /* 0x0000000000007941 */ /* 0x000fea0003800200 */
.L_x_22:
[----:B------:R-:W4:Y:S01]  /*06d0*/  LDCU UR4, c[0x0][0x388] ;  /* 0x00007100ff0477ac */ /* 0x000f220008000800 */
[----:B------:R-:W-:-:S05]  /*06e0*/  VIADD R28, R28, 0x1 ;  /* 0x000000011c1c7836 */ /* 0x000fca0000000000 */
[----:B----4-:R-:W-:-:S13]  /*06f0*/  ISETP.GE.AND P0, PT, R28, UR4, PT ;  /* 0x000000041c007c0c */ /* 0x010fda000bf06270 */
[----:B------:R-:W-:Y:S05]  /*0700*/  @P0 EXIT ;  /* 0x000000000000094d */ /* 0x000fea0003800000 */
[----:B------:R-:W-:Y:S05]  /*0710*/  BRA `(.L_x_27) ;  /* 0xfffffff800b07947 */ /* 0x000fea000383ffff */
        .weak           $__internal_1_$__cuda_sm20_div_rn_f64_full
        .type           $__internal_1_$__cuda_sm20_div_rn_f64_full,@function
        .size           $__internal_1_$__cuda_sm20_div_rn_f64_full,(.L_x_42 - $__internal_1_$__cuda_sm20_div_rn_f64_full)
$__internal_1_$__cuda_sm20_div_rn_f64_full:
[----:B------:R-:W-:Y:S01]  /*0720*/  FSETP.GEU.AND P3, PT, |R27|, 1.469367938527859385e-39, PT ;  /* 0x001000001b00780b */ /* 0x000fe20003f6e200 */
[----:B------:R-:W-:Y:S01]  /*0730*/  IMAD.MOV.U32 R32, RZ, RZ, 0x1ca00000 ;  /* 0x1ca00000ff207424 */ /* 0x000fe200078e00ff */
[C---:B------:R-:W-:Y:S01]  /*0740*/  FSETP.GEU.AND P0, PT, |R25|.reuse, 1.469367938527859385e-39, PT ;  /* 0x001000001900780b */ /* 0x040fe20003f0e200 */
[----:B------:R-:W-:Y:S01]  /*0750*/  IMAD.MOV.U32 R16, RZ, RZ, R26 ;  /* 0x000000ffff107224 */ /* 0x000fe200078e001a */
[----:B------:R-:W-:Y:S01]  /*0760*/  LOP3.LUT R8, R25, 0x800fffff, RZ, 0xc0, !PT ;  /* 0x800fffff19087812 */ /* 0x000fe200078ec0ff */
[----:B------:R-:W-:Y:S01]  /*0770*/  IMAD.MOV.U32 R18, RZ, RZ, 0x1 ;  /* 0x00000001ff127424 */ /* 0x000fe200078e00ff */
[----:B------:R-:W-:Y:S01]  /*0780*/  LOP3.LUT R30, R27, 0x7ff00000, RZ, 0xc0, !PT ;  /* 0x7ff000001b1e7812 */ /* 0x000fe200078ec0ff */
[----:B------:R-:W-:Y:S01]  /*0790*/  BSSY.RECONVERGENT B1, `(.L_x_28) ;  /* 0x0000050000017945 */ /* 0x000fe20003800200 */
[----:B------:R-:W-:Y:S01]  /*07a0*/  LOP3.LUT R9, R8, 0x3ff00000, RZ, 0xfc, !PT ;  /* 0x3ff0000008097812 */ /* 0x000fe200078efcff */
[----:B------:R-:W-:Y:S01]  /*07b0*/  IMAD.MOV.U32 R8, RZ, RZ, R24 ;  /* 0x000000ffff087224 */ /* 0x000fe200078e0018 */
[----:B------:R-:W-:-:S03]  /*07c0*/  LOP3.LUT R33, R25, 0x7ff00000, RZ, 0xc0, !PT ;  /* 0x7ff0000019217812 */ /* 0x000fc600078ec0ff */
[----:B------:R-:W-:Y:S01]  /*07d0*/  @!P3 LOP3.LUT R17, R25, 0x7ff00000, RZ, 0xc0, !PT ;  /* 0x7ff000001911b812 */ /* 0x000fe200078ec0ff */
[----:B------:R-:W-:Y:S01]  /*07e0*/  @!P3 IMAD.MOV.U32 R20, RZ, RZ, RZ ;  /* 0x000000ffff14b224 */ /* 0x000fe200078e00ff */
[----:B------:R-:W-:Y:S01]  /*07f0*/  @!P0 DMUL R8, R24, 8.98846567431157953865e+307 ;  /* 0x7fe0000018088828 */ /* 0x000fe20000000000 */
[C---:B------:R-:W-:Y:S02]  /*0800*/  ISETP.GE.U32.AND P2, PT, R30.reuse, R33, PT ;  /* 0x000000211e00720c */ /* 0x040fe40003f46070 */
[----:B------:R-:W-:Y:S02]  /*0810*/  @!P3 ISETP.GE.U32.AND P4, PT, R30, R17, PT ;  /* 0x000000111e00b20c */ /* 0x000fe40003f86070 */
[C---:B------:R-:W-:Y:S01]  /*0820*/  SEL R17, R32.reuse, 0x63400000, !P2 ;  /* 0x6340000020117807 */ /* 0x040fe20005000000 */
[----:B------:R-:W0:Y:S01]  /*0830*/  MUFU.RCP64H R19, R9 ;  /* 0x0000000900137308 */ /* 0x000e220000001800 */
[----:B------:R-:W-:Y:S02]  /*0840*/  @!P3 SEL R21, R32, 0x63400000, !P4 ;  /* 0x634000002015b807 */ /* 0x000fe40006000000 */
[----:B------:R-:W-:-:S02]  /*0850*/  LOP3.LUT R17, R17, 0x800fffff, R27, 0xf8, !PT ;  /* 0x800fffff11117812 */ /* 0x000fc400078ef81b */
[----:B------:R-:W-:Y:S02]  /*0860*/  @!P3 LOP3.LUT R21, R21, 0x80000000, R27, 0xf8, !PT ;  /* 0x800000001515b812 */ /* 0x000fe400078ef81b */
[----:B------:R-:W-:Y:S02]  /*0870*/  @!P0 LOP3.LUT R33, R9, 0x7ff00000, RZ, 0xc0, !PT ;  /* 0x7ff0000009218812 */ /* 0x000fe400078ec0ff */
[----:B------:R-:W-:-:S06]  /*0880*/  @!P3 LOP3.LUT R21, R21, 0x100000, RZ, 0xfc, !PT ;  /* 0x001000001515b812 */ /* 0x000fcc00078efcff */
        /* <DEDUP_REMOVED lines=16> */
[----:B------:R-:W-:Y:S01]  /*0990*/  LOP3.LUT R19, R25, 0x7ff00000, RZ, 0xc0, !PT ;  /* 0x7ff0000019137812 */ /* 0x000fe200078ec0ff */
[----:B------:R-:W-:-:S03]  /*09a0*/  IMAD.MOV.U32 R20, RZ, RZ, RZ ;  /* 0x000000ffff147224 */ /* 0x000fc600078e00ff */
[CC--:B------:R-:W-:Y:S02]  /*09b0*/  VIADDMNMX R18, R30.reuse, -R19.reuse, 0xb9600000, !PT ;  /* 0xb96000001e127446 */ /* 0x0c0fe40007800913 */
[----:B------:R-:W-:Y:S02]  /*09c0*/  ISETP.GE.U32.AND P0, PT, R30, R19, PT ;  /* 0x000000131e00720c */ /* 0x000fe40003f06070 */
[----:B------:R-:W-:Y:S02]  /*09d0*/  VIMNMX R18, PT, PT, R18, 0x46a00000, PT ;  /* 0x46a0000012127848 */ /* 0x000fe40003fe0100 */
[----:B------:R-:W-:-:S05]  /*09e0*/  SEL R19, R32, 0x63400000, !P0 ;  /* 0x6340000020137807 */ /* 0x000fca0004000000 */
[----:B------:R-:W-:-:S04]  /*09f0*/  IMAD.IADD R30, R18, 0x1, -R19 ;  /* 0x00000001121e7824 */ /* 0x000fc800078e0a13 */
        /* <DEDUP_REMOVED lines=20> */
.L_x_29:
        /* <DEDUP_REMOVED lines=12> */
[----:B------:R-:W-:Y:S02]  /*0c00*/  @!P0 IMAD.MOV.U32 R18, RZ, RZ, RZ ;  /* 0x000000ffff128224 */ /* 0x000fe400078e00ff */
[----:B------:R-:W-:Y:S02]  /*0c10*/  @P0 IMAD.MOV.U32 R18, RZ, RZ, RZ ;  /* 0x000000ffff120224 */ /* 0x000fe400078e00ff */
[----:B------:R-:W-:Y:S01]  /*0c20*/  @P0 IMAD.MOV.U32 R19, RZ, RZ, R8 ;  /* 0x000000ffff130224 */ /* 0x000fe200078e0008 */
[----:B------:R-:W-:Y:S06]  /*0c30*/  BRA `(.L_x_30) ;  /* 0x0000000000147947 */ /* 0x000fec0003800000 */
.L_x_32:
[----:B------:R-:W-:Y:S01]  /*0c40*/  LOP3.LUT R19, R25, 0x80000, RZ, 0xfc, !PT ;  /* 0x0008000019137812 */ /* 0x000fe200078efcff */
[----:B------:R-:W-:Y:S01]  /*0c50*/  IMAD.MOV.U32 R18, RZ, RZ, R24 ;  /* 0x000000ffff127224 */ /* 0x000fe200078e0018 */
[----:B------:R-:W-:Y:S06]  /*0c60*/  BRA `(.L_x_30) ;  /* 0x0000000000087947 */ /* 0x000fec0003800000 */
.L_x_31:
[----:B------:R-:W-:Y:S01]  /*0c70*/  LOP3.LUT R19, R27, 0x80000, RZ, 0xfc, !PT ;  /* 0x000800001b137812 */ /* 0x000fe200078efcff */
[----:B------:R-:W-:-:S07]  /*0c80*/  IMAD.MOV.U32 R18, RZ, RZ, R26 ;  /* 0x000000ffff127224 */ /* 0x000fce00078e001a */
.L_x_30:
[----:B------:R-:W-:Y:S05]  /*0c90*/  BSYNC.RECONVERGENT B1 ;  /* 0x0000000000017941 */ /* 0x000fea0003800200 */
.L_x_28:
[----:B------:R-:W-:Y:S02]  /*0ca0*/  IMAD.MOV.U32 R8, RZ, RZ, R0 ;  /* 0x000000ffff087224 */ /* 0x000fe400078e0000 */
[----:B------:R-:W-:-:S04]  /*0cb0*/  IMAD.MOV.U32 R9, RZ, RZ, 0x0 ;  /* 0x00000000ff097424 */ /* 0x000fc800078e00ff */
[----:B------:R-:W-:Y:S05]  /*0cc0*/  RET.REL.NODEC R8 `(_Z16reduceToDiagonalPdi) ;  /* 0xfffffff008cc7950 */ /* 0x000fea0003c3ffff */
.L_x_33:
        /* <DEDUP_REMOVED lines=11> */
.L_x_42:


//--------------------- .text._Z15partialPivotingPdi --------------------------
	.section	.text._Z15partialPivotingPdi,"ax",@progbits
	.align	128
        .global         _Z15partialPivotingPdi
        .type           _Z15partialPivotingPdi,@function
        .size           _Z15partialPivotingPdi,(.L_x_45 - _Z15partialPivotingPdi)
        .other          _Z15partialPivotingPdi,@"STO_CUDA_ENTRY STV_DEFAULT"
_Z15partialPivotingPdi:
.text._Z15partialPivotingPdi:
[----:B------:R-:W-:Y:S01]  /*0000*/  LDC R1, c[0x0][0x37c] ;  /* 0x0000df00ff017b82 */ /* 0x000fe20000000800 */
[----:B------:R-:W0:Y:S07]  /*0010*/  S2R R0, SR_TID.X ;  /* 0x0000000000007919 */ /* 0x000e2e0000002100 */
[----:B------:R-:W0:Y:S08]  /*0020*/  S2UR UR4, SR_CTAID.X ;  /* 0x00000000000479c3 */ /* 0x000e300000002500 */
[----:B------:R-:W0:Y:S08]  /*0030*/  LDC R3, c[0x0][0x360] ;  /* 0x0000d800ff037b82 */ /* 0x000e300000000800 */
[----:B------:R-:W1:Y:S01]  /*0040*/  LDC R10, c[0x0][0x388] ;  /* 0x0000e200ff0a7b82 */ /* 0x000e620000000800 */
[----:B0-----:R-:W-:-:S02]  /*0050*/  IMAD R3, R3, UR4, R0 ;  /* 0x0000000403037c24 */ /* 0x001fc4000f8e0200 */
[----:B-1----:R-:W-:-:S05]  /*0060*/  VIADD R0, R10, 0xffffffff ;  /* 0xffffffff0a007836 */ /* 0x002fca0000000000 */
[----:B------:R-:W-:-:S13]  /*0070*/  ISETP.GE.AND P0, PT, R3, R0, PT ;  /* 0x000000000300720c */ /* 0x000fda0003f06270 */
[----:B------:R-:W-:Y:S05]  /*0080*/  @P0 EXIT ;  /* 0x000000000000094d */ /* 0x000fea0003800000 */
[----:B------:R-:W0:Y:S01]  /*0090*/  LDCU.64 UR6, c[0x0][0x380] ;  /* 0x00007000ff0677ac */ /* 0x000e220008000a00 */
[----:B------:R-:W-:Y:S01]  /*00a0*/  IMAD.SHL.U32 R0, R10, 0x2, RZ ;  /* 0x000000020a007824 */ /* 0x000fe200078e00ff */
[----:B------:R-:W1:Y:S03]  /*00b0*/  LDCU.64 UR4, c[0x0][0x358] ;  /* 0x00006b00ff0477ac */ /* 0x000e660008000a00 */
[----:B------:R-:W-:-:S04]  /*00c0*/  IMAD R3, R3, R0, RZ ;  /* 0x0000000003037224 */ /* 0x000fc800078e02ff */
[----:B------:R-:W-:-:S03]  /*00d0*/  IMAD.WIDE R2, R3, 0x8, RZ ;  /* 0x0000000803027825 */ /* 0x000fc600078e02ff */
[----:B0-----:R-:W-:-:S04]  /*00e0*/  IADD3 R4, P0, PT, R2, UR6, RZ ;  /* 0x0000000602047c10 */ /* 0x001fc8000ff1e0ff */
[----:B------:R-:W-:-:S03]  /*00f0*/  IADD3.X R5, PT, PT, R3, UR7, RZ, P0, !PT ;  /* 0x0000000703057c10 */ /* 0x000fc600087fe4ff */
[----:B------:R-:W-:Y:S02]  /*0100*/  IMAD.WIDE R8, R0, 0x8, R4 ;  /* 0x0000000800087825 */ /* 0x000fe400078e0204 */
[----:B-1----:R-:W2:Y:S04]  /*0110*/  LDG.E.64 R6, desc[UR4][R4.64+0x8] ;  /* 0x0000080404067981 */ /* 0x002ea8000c1e1b00 */
[----:B------:R-:W2:Y:S01]  /*0120*/  LDG.E.64 R8, desc[UR4][R8.64+0x8] ;  /* 0x0000080408087981 */ /* 0x000ea2000c1e1b00 */
[----:B------:R-:W-:-:S13]  /*0130*/  ISETP.GE.AND P0, PT, R10, 0x1, PT ;  /* 0x000000010a00780c */ /* 0x000fda0003f06270 */
[----:B--2---:R-:W-:-:S14]  /*0140*/  DSETP.GEU.OR P0, PT, R6, R8, !P0 ;  /* 0x000000080600722a */ /* 0x004fdc000470e400 */
[----:B------:R-:W-:Y:S05]  /*0150*/  @P0 EXIT ;  /* 0x000000000000094d */ /* 0x000fea0003800000 */
[----:B------:R-:W-:Y:S01]  /*0160*/  ISETP.GE.U32.AND P0, PT, R10, 0x2, PT ;  /* 0x000000020a00780c */ /* 0x000fe20003f06070 */
[----:B------:R-:W-:Y:S01]  /*0170*/  IMAD.MOV.U32 R7, RZ, RZ, RZ ;  /* 0x000000ffff077224 */ /* 0x000fe200078e00ff */
[----:B------:R-:W-:-:S04]  /*0180*/  VIMNMX R8, PT, PT, R0, 0x1, !PT ;  /* 0x0000000100087848 */ /* 0x000fc80007fe0100 */
[----:B------:R-:W-:-:S07]  /*0190*/  LOP3.LUT R6, R8, 0x3, RZ, 0xc0, !PT ;  /* 0x0000000308067812 */ /* 0x000fce00078ec0ff */
[----:B------:R-:W-:Y:S05]  /*01a0*/  @!P0 BRA `(.L_x_34) ;  /* 0x0000000800548947 */ /* 0x000fea0003800000 */
[----:B------:R-:W-:-:S05]  /*01b0*/  LOP3.LUT R7, R8, 0x7ffffffc, RZ, 0xc0, !PT ;  /* 0x7ffffffc08077812 */ /* 0x000fca00078ec0ff */
[----:B------:R-:W-:-:S05]  /*01c0*/  IMAD.MOV R8, RZ, RZ, -R7 ;  /* 0x000000ffff087224 */ /* 0x000fca00078e0a07 */
[----:B------:R-:W-:-:S13]  /*01d0*/  ISETP.GE.AND P0, PT, R8, RZ, PT ;  /* 0x000000ff0800720c */ /* 0x000fda0003f06270 */
[----:B------:R-:W-:Y:S05]  /*01e0*/  @P0 BRA `(.L_x_35) ;  /* 0x0000000400e40947 */ /* 0x000fea0003800000 */
[----:B------:R-:W-:Y:S02]  /*01f0*/  IADD3 R9, PT, PT, -R8, RZ, RZ ;  /* 0x000000ff08097210 */ /* 0x000fe40007ffe1ff */
[----:B------:R-:W-:Y:S02]  /*0200*/  PLOP3.LUT P0, PT, PT, PT, PT, 0x80, 0x8 ;  /* 0x000000000008781c */ /* 0x000fe40003f0f070 */
[----:B------:R-:W-:-:S13]  /*0210*/  ISETP.GT.AND P1, PT, R9, 0xc, PT ;  /* 0x0000000c0900780c */ /* 0x000fda0003f24270 */
[----:B------:R-:W-:Y:S05]  /*0220*/  @!P1 BRA `(.L_x_36) ;  /* 0x0000000400249947 */ /* 0x000fea0003800000 */
[----:B------:R-:W-:-:S13]  /*0230*/  PLOP3.LUT P0, PT, PT, PT, PT, 0x8, 0x80 ;  /* 0x000000000080781c */ /* 0x000fda0003f0e170 */
.L_x_37:
[----:B-1----:R-:W-:Y:S01]  /*0240*/  IMAD.WIDE.U32 R10, R0, 0x8, R4 ;  /* 0x00000008000a7825 */ /* 0x002fe200078e0004 */
[----:B------:R-:W2:Y:S04]  /*0250*/  LDG.E.64 R12, desc[UR4][R4.64] ;  /* 0x00000004040c7981 */ /* 0x000ea8000c1e1b00 */
[----:B------:R-:W3:Y:S04]  /*0260*/  LDG.E.64 R14, desc[UR4][R10.64] ;  /* 0x000000040a0e7981 */ /* 0x000ee8000c1e1b00 */
[----:B---3--:R0:W-:Y:S04]  /*0270*/  STG.E.64 desc[UR4][R4.64], R14 ;  /* 0x0000000e04007986 */ /* 0x0081e8000c101b04 */
[----:B--2---:R1:W-:Y:S04]  /*0280*/  STG.E.64 desc[UR4][R10.64], R12 ;  /* 0x0000000c0a007986 */ /* 0x0043e8000c101b04 */
[----:B------:R-:W2:Y:S04]  /*0290*/  LDG.E.64 R18, desc[UR4][R10.64+0x8] ;  /* 0x000008040a127981 */ /* 0x000ea8000c1e1b00 */
[----:B------:R-:W3:Y:S04]  /*02a0*/  LDG.E.64 R16, desc[UR4][R4.64+0x8] ;  /* 0x0000080404107981 */ /* 0x000ee8000c1e1b00 */
[----:B--2---:R2:W-:Y:S04]  /*02b0*/  STG.E.64 desc[UR4][R4.64+0x8], R18 ;  /* 0x0000081204007986 */ /* 0x0045e8000c101b04 */
[----:B---3--:R3:W-:Y:S04]  /*02c0*/  STG.E.64 desc[UR4][R10.64+0x8], R16 ;  /* 0x000008100a007986 */ /* 0x0087e8000c101b04 */
[----:B------:R-:W4:Y:S04]  /*02d0*/  LDG.E.64 R22, desc[UR4][R10.64+0x10] ;  /* 0x000010040a167981 */ /* 0x000f28000c1e1b00 */
[----:B------:R-:W5:Y:S04]  /*02e0*/  LDG.E.64 R20, desc[UR4][R4.64+0x10] ;  /* 0x0000100404147981 */ /* 0x000f68000c1e1b00 */
[----:B----4-:R4:W-:Y:S04]  /*02f0*/  STG.E.64 desc[UR4][R4.64+0x10], R22 ;  /* 0x0000101604007986 */ /* 0x0109e8000c101b04 */
[----:B-----5:R5:W-:Y:S04]  /*0300*/  STG.E.64 desc[UR4][R10.64+0x10], R20 ;  /* 0x000010140a007986 */ /* 0x020be8000c101b04 */
[----:B------:R-:W2:Y:S04]  /*0310*/  LDG.E.64 R24, desc[UR4][R10.64+0x18] ;  /* 0x000018040a187981 */ /* 0x000ea8000c1e1b00 */
[----:B0-----:R-:W3:Y:S04]  /*0320*/  LDG.E.64 R14, desc[UR4][R4.64+0x18] ;  /* 0x00001804040e7981 */ /* 0x001ee8000c1e1b00 */
[----:B--2---:R0:W-:Y:S04]  /*0330*/  STG.E.64 desc[UR4][R4.64+0x18], R24 ;  /* 0x0000181804007986 */ /* 0x0041e8000c101b04 */
[----:B---3--:R2:W-:Y:S04]  /*0340*/  STG.E.64 desc[UR4][R10.64+0x18], R14 ;  /* 0x0000180e0a007986 */ /* 0x0085e8000c101b04 */
[----:B------:R-:W3:Y:S04]  /*0350*/  LDG.E.64 R26, desc[UR4][R10.64+0x20] ;  /* 0x000020040a1a7981 */ /* 0x000ee8000c1e1b00 */
[----:B-1----:R-:W4:Y:S04]  /*0360*/  LDG.E.64 R12, desc[UR4][R4.64+0x20] ;  /* 0x00002004040c7981 */ /* 0x002f28000c1e1b00 */
[----:B---3--:R1:W-:Y:S04]  /*0370*/  STG.E.64 desc[UR4][R4.64+0x20], R26 ;  /* 0x0000201a04007986 */ /* 0x0083e8000c101b04 */
[----:B----4-:R3:W-:Y:S04]  /*0380*/  STG.E.64 desc[UR4][R10.64+0x20], R12 ;  /* 0x0000200c0a007986 */ /* 0x0107e8000c101b04 */
[----:B------:R-:W4:Y:S04]  /*0390*/  LDG.E.64 R18, desc[UR4][R10.64+0x28] ;  /* 0x000028040a127981 */ /* 0x000f28000c1e1b00 */
[----:B------:R-:W5:Y:S04]  /*03a0*/  LDG.E.64 R16, desc[UR4][R4.64+0x28] ;  /* 0x0000280404107981 */ /* 0x000f68000c1e1b00 */
[----:B----4-:R4:W-:Y:S04]  /*03b0*/  STG.E.64 desc[UR4][R4.64+0x28], R18 ;  /* 0x0000281204007986 */ /* 0x0109e8000c101b04 */
[----:B-----5:R5:W-:Y:S04]  /*03c0*/  STG.E.64 desc[UR4][R10.64+0x28], R16 ;  /* 0x000028100a007986 */ /* 0x020be8000c101b04 */
[----:B------:R-:W2:Y:S04]  /*03d0*/  LDG.E.64 R22, desc[UR4][R10.64+0x30] ;  /* 0x000030040a167981 */ /* 0x000ea8000c1e1b00 */
[----:B------:R-:W3:Y:S04]  /*03e0*/  LDG.E.64 R20, desc[UR4][R4.64+0x30] ;  /* 0x0000300404147981 */ /* 0x000ee8000c1e1b00 */
[----:B--2---:R2:W-:Y:S04]  /*03f0*/  STG.E.64 desc[UR4][R4.64+0x30], R22 ;  /* 0x0000301604007986 */ /* 0x0045e8000c101b04 */
[----:B---3--:R3:W-:Y:S04]  /*0400*/  STG.E.64 desc[UR4][R10.64+0x30], R20 ;  /* 0x000030140a007986 */ /* 0x0087e8000c101b04 */
[----:B0-----:R-:W4:Y:S04]  /*0410*/  LDG.E.64 R24, desc[UR4][R10.64+0x38] ;  /* 0x000038040a187981 */ /* 0x001f28000c1e1b00 */
[----:B------:R-:W5:Y:S04]  /*0420*/  LDG.E.64 R14, desc[UR4][R4.64+0x38] ;  /* 0x00003804040e7981 */ /* 0x000f68000c1e1b00 */
[----:B----4-:R0:W-:Y:S04]  /*0430*/  STG.E.64 desc[UR4][R4.64+0x38], R24 ;  /* 0x0000381804007986 */ /* 0x0101e8000c101b04 */
[----:B-----5:R4:W-:Y:S04]  /*0440*/  STG.E.64 desc[UR4][R10.64+0x38], R14 ;  /* 0x0000380e0a007986 */ /* 0x0209e8000c101b04 */
[----:B-1----:R-:W5:Y:S04]  /*0450*/  LDG.E.64 R26, desc[UR4][R10.64+0x40] ;  /* 0x000040040a1a7981 */ /* 0x002f68000c1e1b00 */
[----:B------:R-:W2:Y:S04]  /*0460*/  LDG.E.64 R12, desc[UR4][R4.64+0x40] ;  /* 0x00004004040c7981 */ /* 0x000ea8000c1e1b00 */
[----:B-----5:R1:W-:Y:S04]  /*0470*/  STG.E.64 desc[UR4][R4.64+0x40], R26 ;  /* 0x0000401a04007986 */ /* 0x0203e8000c101b04 */
[----:B--2---:R2:W-:Y:S04]  /*0480*/  STG.E.64 desc[UR4][R10.64+0x40], R12 ;  /* 0x0000400c0a007986 */ /* 0x0045e8000c101b04 */
[----:B------:R-:W5:Y:S04]  /*0490*/  LDG.E.64 R18, desc[UR4][R10.64+0x48] ;  /* 0x000048040a127981 */ /* 0x000f68000c1e1b00 */
[----:B------:R-:W3:Y:S04]  /*04a0*/  LDG.E.64 R16, desc[UR4][R4.64+0x48] ;  /* 0x0000480404107981 */ /* 0x000ee8000c1e1b00 */
[----:B-----5:R5:W-:Y:S04]  /*04b0*/  STG.E.64 desc[UR4][R4.64+0x48], R18 ;  /* 0x0000481204007986 */ /* 0x020be8000c101b04 */
[----:B---3--:R3:W-:Y:S04]  /*04c0*/  STG.E.64 desc[UR4][R10.64+0x48], R16 ;  /* 0x000048100a007986 */ /* 0x0087e8000c101b04 */
[----:B------:R-:W4:Y:S04]  /*04d0*/  LDG.E.64 R22, desc[UR4][R10.64+0x50] ;  /* 0x000050040a167981 */ /* 0x000f28000c1e1b00 */
[----:B------:R-:W2:Y:S04]  /*04e0*/  LDG.E.64 R20, desc[UR4][R4.64+0x50] ;  /* 0x0000500404147981 */ /* 0x000ea8000c1e1b00 */
[----:B----4-:R4:W-:Y:S04]  /*04f0*/  STG.E.64 desc[UR4][R4.64+0x50], R22 ;  /* 0x0000501604007986 */ /* 0x0109e8000c101b04 */
[----:B--2---:R2:W-:Y:S04]  /*0500*/  STG.E.64 desc[UR4][R10.64+0x50], R20 ;  /* 0x000050140a007986 */ /* 0x0045e8000c101b04 */
[----:B0-----:R-:W5:Y:S04]  /*0510*/  LDG.E.64 R24, desc[UR4][R10.64+0x58] ;  /* 0x000058040a187981 */ /* 0x001f68000c1e1b00 */
[----:B------:R-:W3:Y:S04]  /*0520*/  LDG.E.64 R14, desc[UR4][R4.64+0x58] ;  /* 0x00005804040e7981 */ /* 0x000ee8000c1e1b00 */
[----:B-----5:R0:W-:Y:S04]  /*0530*/  STG.E.64 desc[UR4][R4.64+0x58], R24 ;  /* 0x0000581804007986 */ /* 0x0201e8000c101b04 */
[----:B---3--:R3:W-:Y:S04]  /*0540*/  STG.E.64 desc[UR4][R10.64+0x58], R14 ;  /* 0x0000580e0a007986 */ /* 0x0087e8000c101b04 */
[----:B-1----:R-:W5:Y:S04]  /*0550*/  LDG.E.64 R26, desc[UR4][R10.64+0x60] ;  /* 0x000060040a1a7981 */ /* 0x002f68000c1e1b00 */
[----:B------:R-:W4:Y:S04]  /*0560*/  LDG.E.64 R12, desc[UR4][R4.64+0x60] ;  /* 0x00006004040c7981 */ /* 0x000f28000c1e1b00 */
[----:B-----5:R-:W-:Y:S04]  /*0570*/  STG.E.64 desc[UR4][R4.64+0x60], R26 ;  /* 0x0000601a04007986 */ /* 0x020fe8000c101b04 */
[----:B----4-:R1:W-:Y:S04]  /*0580*/  STG.E.64 desc[UR4][R10.64+0x60], R12 ;  /* 0x0000600c0a007986 */ /* 0x0103e8000c101b04 */
[----:B------:R-:W4:Y:S04]  /*0590*/  LDG.E.64 R18, desc[UR4][R10.64+0x68] ;  /* 0x000068040a127981 */ /* 0x000f28000c1e1b00 */
[----:B------:R-:W5:Y:S04]  /*05a0*/  LDG.E.64 R16, desc[UR4][R4.64+0x68] ;  /* 0x0000680404107981 */ /* 0x000f68000c1e1b00 */
[----:B----4-:R-:W-:Y:S04]  /*05b0*/  STG.E.64 desc[UR4][R4.64+0x68], R18 ;  /* 0x0000681204007986 */ /* 0x010fe8000c101b04 */
[----:B-----5:R-:W-:Y:S04]  /*05c0*/  STG.E.64 desc[UR4][R10.64+0x68], R16 ;  /* 0x000068100a007986 */ /* 0x020fe8000c101b04 */
[----:B------:R-:W4:Y:S04]  /*05d0*/  LDG.E.64 R22, desc[UR4][R10.64+0x70] ;  /* 0x000070040a167981 */ /* 0x000f28000c1e1b00 */
[----:B--2---:R-:W2:Y:S04]  /*05e0*/  LDG.E.64 R20, desc[UR4][R4.64+0x70] ;  /* 0x0000700404147981 */ /* 0x004ea8000c1e1b00 */
[----:B----4-:R-:W-:Y:S04]  /*05f0*/  STG.E.64 desc[UR4][R4.64+0x70], R22 ;  /* 0x0000701604007986 */ /* 0x010fe8000c101b04 */
[----:B--2---:R-:W-:Y:S04]  /*0600*/  STG.E.64 desc[UR4][R10.64+0x70], R20 ;  /* 0x000070140a007986 */ /* 0x004fe8000c101b04 */
[----:B0-----:R-:W2:Y:S04]  /*0610*/  LDG.E.64 R24, desc[UR4][R10.64+0x78] ;  /* 0x000078040a187981 */ /* 0x001ea8000c1e1b00 */
[----:B---3--:R-:W3:Y:S01]  /*0620*/  LDG.E.64 R14, desc[UR4][R4.64+0x78] ;  /* 0x00007804040e7981 */ /* 0x008ee2000c1e1b00 */
[----:B------:R-:W-:-:S05]  /*0630*/  VIADD R8, R8, 0x10 ;  /* 0x0000001008087836 */ /* 0x000fca0000000000 */
[----:B------:R-:W-:Y:S02]  /*0640*/  ISETP.GE.AND P1, PT, R8, -0xc, PT ;  /* 0xfffffff40800780c */ /* 0x000fe40003f26270 */
[----:B------:R-:W-:-:S05]  /*0650*/  IADD3 R9, P2, PT, R4, 0x80, RZ ;  /* 0x0000008004097810 */ /* 0x000fca0007f5e0ff */
[----:B-1----:R-:W-:Y:S01]  /*0660*/  IMAD.X R12, RZ, RZ, R5, P2 ;  /* 0x000000ffff0c7224 */ /* 0x002fe200010e0605 */
[----:B--2---:R0:W-:Y:S04]  /*0670*/  STG.E.64 desc[UR4][R4.64+0x78], R24 ;  /* 0x0000781804007986 */ /* 0x0041e8000c101b04 */
[----:B---3--:R1:W-:Y:S01]  /*0680*/  STG.E.64 desc[UR4][R10.64+0x78], R14 ;  /* 0x0000780e0a007986 */ /* 0x0083e2000c101b04 */
[----:B0-----:R-:W-:Y:S01]  /*0690*/  IMAD.MOV.U32 R4, RZ, RZ, R9 ;  /* 0x000000ffff047224 */ /* 0x001fe200078e0009 */
[----:B------:R-:W-:Y:S01]  /*06a0*/  MOV R5, R12 ;  /* 0x0000000c00057202 */ /* 0x000fe20000000f00 */
[----:B------:R-:W-:Y:S06]  /*06b0*/  @!P1 BRA `(.L_x_37) ;  /* 0xfffffff800e09947 */ /* 0x000fec000383ffff */
.L_x_36:
[----:B------:R-:W-:-:S05]  /*06c0*/  IMAD.MOV R9, RZ, RZ, -R8 ;  /* 0x000000ffff097224 */ /* 0x000fca00078e0a08 */
[----:B------:R-:W-:-:S13]  /*06d0*/  ISETP.GT.AND P1, PT, R9, 0x4, PT ;  /* 0x000000040900780c */ /* 0x000fda0003f24270 */
[----:B------:R-:W-:Y:S05]  /*06e0*/  @!P1 BRA `(.L_x_38) ;  /* 0x00000000009c9947 */ /* 0x000fea0003800000 */
        /* <DEDUP_REMOVED lines=19> */
[----:B---3--:R-:W-:Y:S04]  /*0820*/  STG.E.64 desc[UR4][R4.64+0x20], R26 ;  /* 0x0000201a04007986 */ /* 0x008fe8000c101b04 */
[----:B----4-:R1:W-:Y:S04]  /*0830*/  STG.E.64 desc[UR4][R10.64+0x20], R12 ;  /* 0x0000200c0a007986 */ /* 0x0103e8000c101b04 */
[----:B------:R-:W3:Y:S04]  /*0840*/  LDG.E.64 R18, desc[UR4][R10.64+0x28] ;  /* 0x000028040a127981 */ /* 0x000ee8000c1e1b00 */
[----:B------:R-:W4:Y:S04]  /*0850*/  LDG.E.64 R16, desc[UR4][R4.64+0x28] ;  /* 0x0000280404107981 */ /* 0x000f28000c1e1b00 */
[----:B---3--:R-:W-:Y:S04]  /*0860*/  STG.E.64 desc[UR4][R4.64+0x28], R18 ;  /* 0x0000281204007986 */ /* 0x008fe8000c101b04 */
[----:B----4-:R-:W-:Y:S04]  /*0870*/  STG.E.64 desc[UR4][R10.64+0x28], R16 ;  /* 0x000028100a007986 */ /* 0x010fe8000c101b04 */
[----:B------:R-:W3:Y:S04]  /*0880*/  LDG.E.64 R22, desc[UR4][R10.64+0x30] ;  /* 0x000030040a167981 */ /* 0x000ee8000c1e1b00 */
[----:B-----5:R-:W4:Y:S04]  /*0890*/  LDG.E.64 R20, desc[UR4][R4.64+0x30] ;  /* 0x0000300404147981 */ /* 0x020f28000c1e1b00 */
[----:B---3--:R-:W-:Y:S04]  /*08a0*/  STG.E.64 desc[UR4][R4.64+0x30], R22 ;  /* 0x0000301604007986 */ /* 0x008fe8000c101b04 */
[----:B----4-:R-:W-:Y:S04]  /*08b0*/  STG.E.64 desc[UR4][R10.64+0x30], R20 ;  /* 0x000030140a007986 */ /* 0x010fe8000c101b04 */
[----:B0-----:R-:W3:Y:S04]  /*08c0*/  LDG.E.64 R24, desc[UR4][R10.64+0x38] ;  /* 0x000038040a187981 */ /* 0x001ee8000c1e1b00 */
[----:B--2---:R-:W2:Y:S01]  /*08d0*/  LDG.E.64 R14, desc[UR4][R4.64+0x38] ;  /* 0x00003804040e7981 */ /* 0x004ea2000c1e1b00 */
[----:B------:R-:W-:Y:S01]  /*08e0*/  IADD3 R9, P1, PT, R4, 0x40, RZ ;  /* 0x0000004004097810 */ /* 0x000fe20007f3e0ff */
[----:B------:R-:W-:-:S04]  /*08f0*/  VIADD R8, R8, 0x8 ;  /* 0x0000000808087836 */ /* 0x000fc80000000000 */
[----:B-1----:R-:W-:Y:S01]  /*0900*/  IMAD.X R12, RZ, RZ, R5, P1 ;  /* 0x000000ffff0c7224 */ /* 0x002fe200008e0605 */
[----:B------:R-:W-:Y:S01]  /*0910*/  PLOP3.LUT P0, PT, PT, PT, PT, 0x8, 0x80 ;  /* 0x000000000080781c */ /* 0x000fe20003f0e170 */
[----:B---3--:R0:W-:Y:S04]  /*0920*/  STG.E.64 desc[UR4][R4.64+0x38], R24 ;  /* 0x0000381804007986 */ /* 0x0081e8000c101b04 */
[----:B--2---:R2:W-:Y:S01]  /*0930*/  STG.E.64 desc[UR4][R10.64+0x38], R14 ;  /* 0x0000380e0a007986 */ /* 0x0045e2000c101b04 */
[----:B0-----:R-:W-:Y:S01]  /*0940*/  MOV R4, R9 ;  /* 0x0000000900047202 */ /* 0x001fe20000000f00 */
[----:B------:R-:W-:-:S07]  /*0950*/  IMAD.MOV.U32 R5, RZ, RZ, R12 ;  /* 0x000000ffff057224 */ /* 0x000fce00078e000c */
.L_x_38:
[----:B------:R-:W-:-:S13]  /*0960*/  ISETP.NE.OR P0, PT, R8, RZ, P0 ;  /* 0x000000ff0800720c */ /* 0x000fda0000705670 */
[----:B------:R-:W-:Y:S05]  /*0970*/  @!P0 BRA `(.L_x_34) ;  /* 0x0000000000608947 */ /* 0x000fea0003800000 */
.L_x_35:
[----:B-123--:R-:W-:Y:S01]  /*0980*/  IMAD.WIDE.U32 R10, R0, 0x8, R4 ;  /* 0x00000008000a7825 */ /* 0x00efe200078e0004 */
[----:B------:R-:W2:Y:S04]  /*0990*/  LDG.E.64 R12, desc[UR4][R4.64] ;  /* 0x00000004040c7981 */ /* 0x000ea8000c1e1b00 */
[----:B------:R-:W3:Y:S04]  /*09a0*/  LDG.E.64 R14, desc[UR4][R10.64] ;  /* 0x000000040a0e7981 */ /* 0x000ee8000c1e1b00 */
[----:B---3--:R0:W-:Y:S04]  /*09b0*/  STG.E.64 desc[UR4][R4.64], R14 ;  /* 0x0000000e04007986 */ /* 0x0081e8000c101b04 */
[----:B--2---:R1:W-:Y:S04]  /*09c0*/  STG.E.64 desc[UR4][R10.64], R12 ;  /* 0x0000000c0a007986 */ /* 0x0043e8000c101b04 */
[----:B------:R-:W2:Y:S04]  /*09d0*/  LDG.E.64 R18, desc[UR4][R10.64+0x8] ;  /* 0x000008040a127981 */ /* 0x000ea8000c1e1b00 */
[----:B------:R-:W3:Y:S04]  /*09e0*/  LDG.E.64 R16, desc[UR4][R4.64+0x8] ;  /* 0x0000080404107981 */ /* 0x000ee8000c1e1b00 */
[----:B--2---:R-:W-:Y:S04]  /*09f0*/  STG.E.64 desc[UR4][R4.64+0x8], R18 ;  /* 0x0000081204007986 */ /* 0x004fe8000c101b04 */
[----:B---3--:R-:W-:Y:S04]  /*0a00*/  STG.E.64 desc[UR4][R10.64+0x8], R16 ;  /* 0x000008100a007986 */ /* 0x008fe8000c101b04 */
[----:B------:R-:W2:Y:S04]  /*0a10*/  LDG.E.64 R22, desc[UR4][R10.64+0x10] ;  /* 0x000010040a167981 */ /* 0x000ea8000c1e1b00 */
[----:B------:R-:W3:Y:S04]  /*0a20*/  LDG.E.64 R20, desc[UR4][R4.64+0x10] ;  /* 0x0000100404147981 */ /* 0x000ee8000c1e1b00 */
[----:B--2---:R-:W-:Y:S04]  /*0a30*/  STG.E.64 desc[UR4][R4.64+0x10], R22 ;  /* 0x0000101604007986 */ /* 0x004fe8000c101b04 */
[----:B---3--:R-:W-:Y:S04]  /*0a40*/  STG.E.64 desc[UR4][R10.64+0x10], R20 ;  /* 0x000010140a007986 */ /* 0x008fe8000c101b04 */
[----:B------:R-:W2:Y:S04]  /*0a50*/  LDG.E.64 R24, desc[UR4][R10.64+0x18] ;  /* 0x000018040a187981 */ /* 0x000ea8000c1e1b00 */
[----:B0-----:R-:W3:Y:S01]  /*0a60*/  LDG.E.64 R14, desc[UR4][R4.64+0x18] ;  /* 0x00001804040e7981 */ /* 0x001ee2000c1e1b00 */
[----:B------:R-:W-:-:S05]  /*0a70*/  VIADD R8, R8, 0x4 ;  /* 0x0000000408087836 */ /* 0x000fca0000000000 */
[----:B------:R-:W-:Y:S02]  /*0a80*/  ISETP.NE.AND P0, PT, R8, RZ, PT ;  /* 0x000000ff0800720c */ /* 0x000fe40003f05270 */
[----:B------:R-:W-:-:S05]  /*0a90*/  IADD3 R9, P1, PT, R4, 0x20, RZ ;  /* 0x0000002004097810 */ /* 0x000fca0007f3e0ff */
[----:B-1----:R-:W-:Y:S01]  /*0aa0*/  IMAD.X R12, RZ, RZ, R5, P1 ;  /* 0x000000ffff0c7224 */ /* 0x002fe200008e0605 */
[----:B--2---:R0:W-:Y:S04]  /*0ab0*/  STG.E.64 desc[UR4][R4.64+0x18], R24 ;  /* 0x0000181804007986 */ /* 0x0041e8000c101b04 */
[----:B---3--:R3:W-:Y:S01]  /*0ac0*/  STG.E.64 desc[UR4][R10.64+0x18], R14 ;  /* 0x0000180e0a007986 */ /* 0x0087e2000c101b04 */
[----:B0-----:R-:W-:Y:S01]  /*0ad0*/  MOV R4, R9 ;  /* 0x0000000900047202 */ /* 0x001fe20000000f00 */
[----:B------:R-:W-:Y:S01]  /*0ae0*/  IMAD.MOV.U32 R5, RZ, RZ, R12 ;  /* 0x000000ffff057224 */ /* 0x000fe200078e000c */
[----:B------:R-:W-:Y:S06]  /*0af0*/  @P0 BRA `(.L_x_35) ;  /* 0xfffffffc00a00947 */ /* 0x000fec000383ffff */
.L_x_34:
[----:B------:R-:W-:-:S13]  /*0b00*/  ISETP.NE.AND P0, PT, R6, RZ, PT ;  /* 0x000000ff0600720c */ /* 0x000fda0003f05270 */
[----:B------:R-:W-:Y:S05]  /*0b10*/  @!P0 EXIT ;  /* 0x000000000000894d */ /* 0x000fea0003800000 */
[----:B------:R-:W-:-:S04]  /*0b20*/  IMAD.WIDE.U32 R2, R7, 0x8, R2 ;  /* 0x0000000807027825 */ /* 0x000fc800078e0002 */
[----:B-123--:R-:W-:Y:S01]  /*0b30*/  IMAD.MOV R10, RZ, RZ, -R6 ;  /* 0x000000ffff0a7224 */ /* 0x00efe200078e0a06 */
[----:B------:R-:W-:-:S04]  /*0b40*/  IADD3 R11, P0, PT, R2, UR6, RZ ;  /* 0x00000006020b7c10 */ /* 0x000fc8000ff1e0ff */
[----:B------:R-:W-:-:S09]  /*0b50*/  IADD3.X R12, PT, PT, R3, UR7, RZ, P0, !PT ;  /* 0x00000007030c7c10 */ /* 0x000fd200087fe4ff */
.L_x_39:
[----:B0-----:R-:W-:Y:S01]  /*0b60*/  MOV R9, R12 ;  /* 0x0000000c00097202 */ /* 0x001fe20000000f00 */
[----:B------:R-:W-:-:S04]  /*0b70*/  IMAD.MOV.U32 R8, RZ, RZ, R11 ;  /* 0x000000ffff087224 */ /* 0x000fc800078e000b */
[----:B------:R-:W-:Y:S01]  /*0b80*/  IMAD.WIDE.U32 R4, R0, 0x8, R8 ;  /* 0x0000000800047825 */ /* 0x000fe200078e0008 */
[----:B------:R-:W2:Y:S04]  /*0b90*/  LDG.E.64 R2, desc[UR4][R8.64] ;  /* 0x0000000408027981 */ /* 0x000ea8000c1e1b00 */
[----:B------:R-:W3:Y:S01]  /*0ba0*/  LDG.E.64 R6, desc[UR4][R4.64] ;  /* 0x0000000404067981 */ /* 0x000ee2000c1e1b00 */
[----:B------:R-:W-:-:S05]  /*0bb0*/  VIADD R10, R10, 0x1 ;  /* 0x000000010a0a7836 */ /* 0x000fca0000000000 */
[----:B------:R-:W-:Y:S02]  /*0bc0*/  ISETP.NE.AND P0, PT, R10, RZ, PT ;  /* 0x000000ff0a00720c */ /* 0x000fe40003f05270 */
[----:B------:R-:W-:-:S05]  /*0bd0*/  IADD3 R11, P1, PT, R8, 0x8, RZ ;  /* 0x00000008080b7810 */ /* 0x000fca0007f3e0ff */
[----:B------:R-:W-:Y:S01]  /*0be0*/  IMAD.X R12, RZ, RZ, R9, P1 ;  /* 0x000000ffff0c7224 */ /* 0x000fe200008e0609 */
[----:B---3--:R0:W-:Y:S04]  /*0bf0*/  STG.E.64 desc[UR4][R8.64], R6 ;  /* 0x0000000608007986 */ /* 0x0081e8000c101b04 */
[----:B--2---:R0:W-:Y:S01]  /*0c00*/  STG.E.64 desc[UR4][R4.64], R2 ;  /* 0x0000000204007986 */ /* 0x0041e2000c101b04 */
[----:B------:R-:W-:Y:S05]  /*0c10*/  @P0 BRA `(.L_x_39) ;  /* 0xfffffffc00d00947 */ /* 0x000fea000383ffff */
[----:B------:R-:W-:Y:S05]  /*0c20*/  EXIT ;  /* 0x000000000000794d */ /* 0x000fea0003800000 */
.L_x_40:
        /* <DEDUP_REMOVED lines=13> */
.L_x_45:


//--------------------- .nv.shared.reserved.0     --------------------------
	.section	.nv.shared.reserved.0,"aw",@nobits
	.weak		__nv_reservedSMEM_offset_0_alias
	.size		__nv_reservedSMEM_offset_0_alias, 0, 64
	.other		__nv_reservedSMEM_offset_0_alias,@"STO_CUDA_RESERVED_SHARED STV_DEFAULT"
__nv_reservedSMEM_offset_0_alias:
	.zero		0
	.zero		64


//--------------------- .nv.constant0._Z18reduceToUnitMatrixPdi --------------------------
	.section	.nv.constant0._Z18reduceToUnitMatrixPdi,"a",@progbits
	.sectionflags	@""
	.align	4
.nv.constant0._Z18reduceToUnitMatrixPdi:
	.zero		908


//--------------------- .nv.constant0._Z16reduceToDiagonalPdi --------------------------
	.section	.nv.constant0._Z16reduceToDiagonalPdi,"a",@progbits
	.sectionflags	@""
	.align	4
.nv.constant0._Z16reduceToDiagonalPdi:
	.zero		908


//--------------------- .nv.constant0._Z15partialPivotingPdi --------------------------
	.section	.nv.constant0._Z15partialPivotingPdi,"a",@progbits
	.sectionflags	@""
	.align	4
.nv.constant0._Z15partialPivotingPdi:
	.zero		908


//--------------------- SYMBOLS --------------------------

	.type		.nv.reservedSmem.offset0,@object
	.size		.nv.reservedSmem.offset0,0x4
